//
// Generated by NVIDIA NVVM Compiler
//
// Compiler Build ID: CL-36424714
// Cuda compilation tools, release 13.0, V13.0.88
// Based on NVVM 20.0.0
//

.version 9.0
.target sm_100
.address_size 64

	// .globl	_Z11kernel__1_1PdS_S_iiiiiiiiiiiiiiiiii
// _ZZ11kernel__1_1PdS_S_iiiiiiiiiiiiiiiiiiE4sm_a has been demoted
// _ZZ11kernel__1_1PdS_S_iiiiiiiiiiiiiiiiiiE4sm_b has been demoted
// _ZZ11kernel__2_1PdS_S_iiiiiiiiiiiiiiiiiiE4sm_a has been demoted
// _ZZ11kernel__2_1PdS_S_iiiiiiiiiiiiiiiiiiE4sm_b has been demoted
// _ZZ11kernel__3_1PdS_S_iiiiiiiiiiiiiiiiiiE4sm_a has been demoted
// _ZZ11kernel__3_1PdS_S_iiiiiiiiiiiiiiiiiiE4sm_b has been demoted
// _ZZ11kernel__4_1PdS_S_iiiiiiiiiiiiiiiiiiE4sm_a has been demoted
// _ZZ11kernel__4_1PdS_S_iiiiiiiiiiiiiiiiiiE4sm_b has been demoted

.visible .entry _Z11kernel__1_1PdS_S_iiiiiiiiiiiiiiiiii(
	.param .u64 .ptr .align 1 _Z11kernel__1_1PdS_S_iiiiiiiiiiiiiiiiii_param_0,
	.param .u64 .ptr .align 1 _Z11kernel__1_1PdS_S_iiiiiiiiiiiiiiiiii_param_1,
	.param .u64 .ptr .align 1 _Z11kernel__1_1PdS_S_iiiiiiiiiiiiiiiiii_param_2,
	.param .u32 _Z11kernel__1_1PdS_S_iiiiiiiiiiiiiiiiii_param_3,
	.param .u32 _Z11kernel__1_1PdS_S_iiiiiiiiiiiiiiiiii_param_4,
	.param .u32 _Z11kernel__1_1PdS_S_iiiiiiiiiiiiiiiiii_param_5,
	.param .u32 _Z11kernel__1_1PdS_S_iiiiiiiiiiiiiiiiii_param_6,
	.param .u32 _Z11kernel__1_1PdS_S_iiiiiiiiiiiiiiiiii_param_7,
	.param .u32 _Z11kernel__1_1PdS_S_iiiiiiiiiiiiiiiiii_param_8,
	.param .u32 _Z11kernel__1_1PdS_S_iiiiiiiiiiiiiiiiii_param_9,
	.param .u32 _Z11kernel__1_1PdS_S_iiiiiiiiiiiiiiiiii_param_10,
	.param .u32 _Z11kernel__1_1PdS_S_iiiiiiiiiiiiiiiiii_param_11,
	.param .u32 _Z11kernel__1_1PdS_S_iiiiiiiiiiiiiiiiii_param_12,
	.param .u32 _Z11kernel__1_1PdS_S_iiiiiiiiiiiiiiiiii_param_13,
	.param .u32 _Z11kernel__1_1PdS_S_iiiiiiiiiiiiiiiiii_param_14,
	.param .u32 _Z11kernel__1_1PdS_S_iiiiiiiiiiiiiiiiii_param_15,
	.param .u32 _Z11kernel__1_1PdS_S_iiiiiiiiiiiiiiiiii_param_16,
	.param .u32 _Z11kernel__1_1PdS_S_iiiiiiiiiiiiiiiiii_param_17,
	.param .u32 _Z11kernel__1_1PdS_S_iiiiiiiiiiiiiiiiii_param_18,
	.param .u32 _Z11kernel__1_1PdS_S_iiiiiiiiiiiiiiiiii_param_19,
	.param .u32 _Z11kernel__1_1PdS_S_iiiiiiiiiiiiiiiiii_param_20
)
{
	.reg .pred 	%p<4>;
	.reg .b32 	%r<103>;
	.reg .b64 	%rd<44>;
	.reg .b64 	%fd<155>;
	// demoted variable
	.shared .align 8 .b8 _ZZ11kernel__1_1PdS_S_iiiiiiiiiiiiiiiiiiE4sm_a[8192];
	// demoted variable
	.shared .align 8 .b8 _ZZ11kernel__1_1PdS_S_iiiiiiiiiiiiiiiiiiE4sm_b[8192];
	ld.param.u64 	%rd3, [_Z11kernel__1_1PdS_S_iiiiiiiiiiiiiiiiii_param_1];
	ld.param.u32 	%r25, [_Z11kernel__1_1PdS_S_iiiiiiiiiiiiiiiiii_param_3];
	ld.param.u32 	%r26, [_Z11kernel__1_1PdS_S_iiiiiiiiiiiiiiiiii_param_4];
	ld.param.u32 	%r35, [_Z11kernel__1_1PdS_S_iiiiiiiiiiiiiiiiii_param_5];
	ld.param.u32 	%r27, [_Z11kernel__1_1PdS_S_iiiiiiiiiiiiiiiiii_param_6];
	ld.param.u32 	%r36, [_Z11kernel__1_1PdS_S_iiiiiiiiiiiiiiiiii_param_7];
	ld.param.u32 	%r28, [_Z11kernel__1_1PdS_S_iiiiiiiiiiiiiiiiii_param_8];
	ld.param.u32 	%r29, [_Z11kernel__1_1PdS_S_iiiiiiiiiiiiiiiiii_param_9];
	ld.param.u32 	%r37, [_Z11kernel__1_1PdS_S_iiiiiiiiiiiiiiiiii_param_10];
	ld.param.u32 	%r38, [_Z11kernel__1_1PdS_S_iiiiiiiiiiiiiiiiii_param_11];
	ld.param.u32 	%r39, [_Z11kernel__1_1PdS_S_iiiiiiiiiiiiiiiiii_param_12];
	ld.param.u32 	%r40, [_Z11kernel__1_1PdS_S_iiiiiiiiiiiiiiiiii_param_13];
	ld.param.u32 	%r41, [_Z11kernel__1_1PdS_S_iiiiiiiiiiiiiiiiii_param_14];
	ld.param.u32 	%r34, [_Z11kernel__1_1PdS_S_iiiiiiiiiiiiiiiiii_param_20];
	mov.u32 	%r1, %tid.x;
	shr.u32 	%r2, %r1, 4;
	and.b32  	%r3, %r1, 15;
	mov.u32 	%r4, %tid.y;
	mov.u32 	%r42, %ctaid.x;
	mul.lo.s32 	%r43, %r38, %r37;
	mul.lo.s32 	%r44, %r43, %r39;
	mul.lo.s32 	%r45, %r44, %r40;
	mul.lo.s32 	%r46, %r45, %r41;
	div.u32 	%r47, %r42, %r46;
	mul.lo.s32 	%r48, %r47, %r46;
	sub.s32 	%r49, %r42, %r48;
	div.s32 	%r5, %r49, %r45;
	mul.lo.s32 	%r50, %r5, %r45;
	sub.s32 	%r51, %r49, %r50;
	div.s32 	%r6, %r51, %r44;
	mul.lo.s32 	%r52, %r6, %r44;
	sub.s32 	%r53, %r51, %r52;
	div.s32 	%r54, %r53, %r43;
	mul.lo.s32 	%r55, %r54, %r43;
	sub.s32 	%r56, %r53, %r55;
	div.s32 	%r57, %r56, %r37;
	mul.lo.s32 	%r58, %r57, %r37;
	sub.s32 	%r59, %r56, %r58;
	shl.b32 	%r60, %r59, 4;
	or.b32  	%r7, %r60, %r3;
	shl.b32 	%r8, %r57, 4;
	add.s32 	%r61, %r8, %r4;
	shl.b32 	%r9, %r54, 2;
	add.s32 	%r62, %r5, %r2;
	shl.b32 	%r10, %r47, 2;
	mad.lo.s32 	%r63, %r10, %r36, %r62;
	mad.lo.s32 	%r64, %r63, %r27, %r6;
	mad.lo.s32 	%r65, %r64, %r35, %r9;
	mad.lo.s32 	%r66, %r65, %r26, %r61;
	mul.lo.s32 	%r11, %r66, %r25;
	setp.lt.s32 	%p1, %r34, 1;
	mov.f64 	%fd123, 0d0000000000000000;
	mov.f64 	%fd124, %fd123;
	mov.f64 	%fd125, %fd123;
	mov.f64 	%fd126, %fd123;
	mov.f64 	%fd127, %fd123;
	mov.f64 	%fd128, %fd123;
	mov.f64 	%fd129, %fd123;
	mov.f64 	%fd130, %fd123;
	mov.f64 	%fd131, %fd123;
	mov.f64 	%fd132, %fd123;
	mov.f64 	%fd133, %fd123;
	mov.f64 	%fd134, %fd123;
	mov.f64 	%fd135, %fd123;
	mov.f64 	%fd136, %fd123;
	mov.f64 	%fd137, %fd123;
	mov.f64 	%fd138, %fd123;
	@%p1 bra 	$L__BB0_5;
	cvta.to.global.u64 	%rd1, %rd3;
	mad.lo.s32 	%r68, %r5, %r25, %r7;
	mad.lo.s32 	%r69, %r68, %r27, %r6;
	mul.lo.s32 	%r70, %r29, %r28;
	mad.lo.s32 	%r12, %r70, %r69, %r10;
	shl.b32 	%r71, %r4, 9;
	mov.u32 	%r72, _ZZ11kernel__1_1PdS_S_iiiiiiiiiiiiiiiiiiE4sm_a;
	add.s32 	%r73, %r72, %r71;
	add.s32 	%r13, %r8, %r3;
	mov.u32 	%r74, _ZZ11kernel__1_1PdS_S_iiiiiiiiiiiiiiiiiiE4sm_b;
	add.s32 	%r75, %r74, %r71;
	shl.b32 	%r76, %r1, 3;
	add.s32 	%r14, %r73, %r76;
	mul.lo.s32 	%r15, %r9, %r26;
	add.s32 	%r16, %r75, %r76;
	shl.b32 	%r77, %r2, 7;
	shl.b32 	%r78, %r3, 3;
	or.b32  	%r79, %r77, %r78;
	add.s32 	%r17, %r72, %r79;
	mov.b32 	%r100, 0;
	mov.f64 	%fd123, 0d0000000000000000;
$L__BB0_2:
	.pragma "nounroll";
	ld.param.u32 	%r97, [_Z11kernel__1_1PdS_S_iiiiiiiiiiiiiiiiii_param_17];
	ld.param.u32 	%r96, [_Z11kernel__1_1PdS_S_iiiiiiiiiiiiiiiiii_param_16];
	ld.param.u64 	%rd43, [_Z11kernel__1_1PdS_S_iiiiiiiiiiiiiiiiii_param_2];
	shl.b32 	%r81, %r4, 3;
	mov.u32 	%r82, _ZZ11kernel__1_1PdS_S_iiiiiiiiiiiiiiiiiiE4sm_b;
	add.s32 	%r83, %r81, %r82;
	add.s32 	%r101, %r83, 512;
	add.s32 	%r84, %r100, %r4;
	mad.lo.s32 	%r85, %r84, %r96, %r12;
	mul.wide.u32 	%rd5, %r85, 8;
	add.s64 	%rd6, %rd1, %rd5;
	ld.global.f64 	%fd67, [%rd6];
	st.shared.f64 	[%r14], %fd67;
	add.s32 	%r86, %r85, 1;
	mul.wide.u32 	%rd7, %r86, 8;
	add.s64 	%rd8, %rd1, %rd7;
	ld.global.f64 	%fd68, [%rd8];
	st.shared.f64 	[%r14+128], %fd68;
	add.s32 	%r87, %r85, 2;
	mul.wide.u32 	%rd9, %r87, 8;
	add.s64 	%rd10, %rd1, %rd9;
	ld.global.f64 	%fd69, [%rd10];
	st.shared.f64 	[%r14+256], %fd69;
	add.s32 	%r88, %r85, 3;
	mul.wide.u32 	%rd11, %r88, 8;
	add.s64 	%rd12, %rd1, %rd11;
	ld.global.f64 	%fd70, [%rd12];
	st.shared.f64 	[%r14+384], %fd70;
	mad.lo.s32 	%r89, %r84, %r97, %r13;
	add.s32 	%r90, %r89, %r15;
	cvta.to.global.u64 	%rd13, %rd43;
	mul.wide.u32 	%rd14, %r90, 8;
	add.s64 	%rd15, %rd13, %rd14;
	ld.global.f64 	%fd71, [%rd15];
	st.shared.f64 	[%r16], %fd71;
	add.s32 	%r91, %r90, %r26;
	mul.wide.u32 	%rd16, %r91, 8;
	add.s64 	%rd17, %rd13, %rd16;
	ld.global.f64 	%fd72, [%rd17];
	st.shared.f64 	[%r16+128], %fd72;
	add.s32 	%r92, %r91, %r26;
	mul.wide.u32 	%rd18, %r92, 8;
	add.s64 	%rd19, %rd13, %rd18;
	ld.global.f64 	%fd73, [%rd19];
	st.shared.f64 	[%r16+256], %fd73;
	add.s32 	%r93, %r92, %r26;
	mul.wide.u32 	%rd20, %r93, 8;
	add.s64 	%rd21, %rd13, %rd20;
	ld.global.f64 	%fd74, [%rd21];
	st.shared.f64 	[%r16+384], %fd74;
	bar.sync 	0;
	mov.b32 	%r102, 512;
$L__BB0_3:
	ld.shared.f64 	%fd75, [%r101+-128];
	ld.shared.f64 	%fd76, [%r101+-256];
	ld.shared.f64 	%fd77, [%r101+-384];
	ld.shared.f64 	%fd78, [%r101+-512];
	add.s32 	%r94, %r17, %r102;
	ld.shared.f64 	%fd79, [%r94+-512];
	fma.rn.f64 	%fd80, %fd78, %fd79, %fd138;
	fma.rn.f64 	%fd81, %fd77, %fd79, %fd134;
	fma.rn.f64 	%fd82, %fd76, %fd79, %fd130;
	fma.rn.f64 	%fd83, %fd75, %fd79, %fd126;
	ld.shared.f64 	%fd84, [%r94+-384];
	fma.rn.f64 	%fd85, %fd78, %fd84, %fd137;
	fma.rn.f64 	%fd86, %fd77, %fd84, %fd133;
	fma.rn.f64 	%fd87, %fd76, %fd84, %fd129;
	fma.rn.f64 	%fd88, %fd75, %fd84, %fd125;
	ld.shared.f64 	%fd89, [%r94+-256];
	fma.rn.f64 	%fd90, %fd78, %fd89, %fd136;
	fma.rn.f64 	%fd91, %fd77, %fd89, %fd132;
	fma.rn.f64 	%fd92, %fd76, %fd89, %fd128;
	fma.rn.f64 	%fd93, %fd75, %fd89, %fd124;
	ld.shared.f64 	%fd94, [%r94+-128];
	fma.rn.f64 	%fd95, %fd78, %fd94, %fd135;
	fma.rn.f64 	%fd96, %fd77, %fd94, %fd131;
	fma.rn.f64 	%fd97, %fd76, %fd94, %fd127;
	fma.rn.f64 	%fd98, %fd75, %fd94, %fd123;
	ld.shared.f64 	%fd99, [%r101+384];
	ld.shared.f64 	%fd100, [%r101+256];
	ld.shared.f64 	%fd101, [%r101+128];
	ld.shared.f64 	%fd102, [%r101];
	ld.shared.f64 	%fd103, [%r94];
	fma.rn.f64 	%fd138, %fd102, %fd103, %fd80;
	fma.rn.f64 	%fd134, %fd101, %fd103, %fd81;
	fma.rn.f64 	%fd130, %fd100, %fd103, %fd82;
	fma.rn.f64 	%fd126, %fd99, %fd103, %fd83;
	ld.shared.f64 	%fd104, [%r94+128];
	fma.rn.f64 	%fd137, %fd102, %fd104, %fd85;
	fma.rn.f64 	%fd133, %fd101, %fd104, %fd86;
	fma.rn.f64 	%fd129, %fd100, %fd104, %fd87;
	fma.rn.f64 	%fd125, %fd99, %fd104, %fd88;
	ld.shared.f64 	%fd105, [%r94+256];
	fma.rn.f64 	%fd136, %fd102, %fd105, %fd90;
	fma.rn.f64 	%fd132, %fd101, %fd105, %fd91;
	fma.rn.f64 	%fd128, %fd100, %fd105, %fd92;
	fma.rn.f64 	%fd124, %fd99, %fd105, %fd93;
	ld.shared.f64 	%fd106, [%r94+384];
	fma.rn.f64 	%fd135, %fd102, %fd106, %fd95;
	fma.rn.f64 	%fd131, %fd101, %fd106, %fd96;
	fma.rn.f64 	%fd127, %fd100, %fd106, %fd97;
	fma.rn.f64 	%fd123, %fd99, %fd106, %fd98;
	add.s32 	%r102, %r102, 1024;
	add.s32 	%r101, %r101, 1024;
	setp.ne.s32 	%p2, %r102, 8704;
	@%p2 bra 	$L__BB0_3;
	bar.sync 	0;
	add.s32 	%r100, %r100, 16;
	setp.lt.s32 	%p3, %r100, %r34;
	@%p3 bra 	$L__BB0_2;
$L__BB0_5:
	ld.param.u32 	%r99, [_Z11kernel__1_1PdS_S_iiiiiiiiiiiiiiiiii_param_19];
	ld.param.u32 	%r98, [_Z11kernel__1_1PdS_S_iiiiiiiiiiiiiiiiii_param_18];
	ld.param.u64 	%rd42, [_Z11kernel__1_1PdS_S_iiiiiiiiiiiiiiiiii_param_0];
	cvta.to.global.u64 	%rd22, %rd42;
	add.s32 	%r95, %r11, %r7;
	mul.wide.s32 	%rd23, %r95, 8;
	add.s64 	%rd24, %rd22, %rd23;
	st.global.f64 	[%rd24], %fd138;
	mul.wide.s32 	%rd25, %r98, 8;
	add.s64 	%rd26, %rd24, %rd25;
	st.global.f64 	[%rd26], %fd137;
	add.s64 	%rd27, %rd26, %rd25;
	st.global.f64 	[%rd27], %fd136;
	add.s64 	%rd28, %rd27, %rd25;
	st.global.f64 	[%rd28], %fd135;
	mul.wide.s32 	%rd29, %r99, 8;
	add.s64 	%rd30, %rd24, %rd29;
	st.global.f64 	[%rd30], %fd134;
	add.s64 	%rd31, %rd30, %rd25;
	st.global.f64 	[%rd31], %fd133;
	add.s64 	%rd32, %rd31, %rd25;
	st.global.f64 	[%rd32], %fd132;
	add.s64 	%rd33, %rd32, %rd25;
	st.global.f64 	[%rd33], %fd131;
	add.s64 	%rd34, %rd30, %rd29;
	st.global.f64 	[%rd34], %fd130;
	add.s64 	%rd35, %rd34, %rd25;
	st.global.f64 	[%rd35], %fd129;
	add.s64 	%rd36, %rd35, %rd25;
	st.global.f64 	[%rd36], %fd128;
	add.s64 	%rd37, %rd36, %rd25;
	st.global.f64 	[%rd37], %fd127;
	add.s64 	%rd38, %rd34, %rd29;
	st.global.f64 	[%rd38], %fd126;
	add.s64 	%rd39, %rd38, %rd25;
	st.global.f64 	[%rd39], %fd125;
	add.s64 	%rd40, %rd39, %rd25;
	st.global.f64 	[%rd40], %fd124;
	add.s64 	%rd41, %rd40, %rd25;
	st.global.f64 	[%rd41], %fd123;
	ret;

}
	// .globl	_Z11kernel__2_1PdS_S_iiiiiiiiiiiiiiiiii
.visible .entry _Z11kernel__2_1PdS_S_iiiiiiiiiiiiiiiiii(
	.param .u64 .ptr .align 1 _Z11kernel__2_1PdS_S_iiiiiiiiiiiiiiiiii_param_0,
	.param .u64 .ptr .align 1 _Z11kernel__2_1PdS_S_iiiiiiiiiiiiiiiiii_param_1,
	.param .u64 .ptr .align 1 _Z11kernel__2_1PdS_S_iiiiiiiiiiiiiiiiii_param_2,
	.param .u32 _Z11kernel__2_1PdS_S_iiiiiiiiiiiiiiiiii_param_3,
	.param .u32 _Z11kernel__2_1PdS_S_iiiiiiiiiiiiiiiiii_param_4,
	.param .u32 _Z11kernel__2_1PdS_S_iiiiiiiiiiiiiiiiii_param_5,
	.param .u32 _Z11kernel__2_1PdS_S_iiiiiiiiiiiiiiiiii_param_6,
	.param .u32 _Z11kernel__2_1PdS_S_iiiiiiiiiiiiiiiiii_param_7,
	.param .u32 _Z11kernel__2_1PdS_S_iiiiiiiiiiiiiiiiii_param_8,
	.param .u32 _Z11kernel__2_1PdS_S_iiiiiiiiiiiiiiiiii_param_9,
	.param .u32 _Z11kernel__2_1PdS_S_iiiiiiiiiiiiiiiiii_param_10,
	.param .u32 _Z11kernel__2_1PdS_S_iiiiiiiiiiiiiiiiii_param_11,
	.param .u32 _Z11kernel__2_1PdS_S_iiiiiiiiiiiiiiiiii_param_12,
	.param .u32 _Z11kernel__2_1PdS_S_iiiiiiiiiiiiiiiiii_param_13,
	.param .u32 _Z11kernel__2_1PdS_S_iiiiiiiiiiiiiiiiii_param_14,
	.param .u32 _Z11kernel__2_1PdS_S_iiiiiiiiiiiiiiiiii_param_15,
	.param .u32 _Z11kernel__2_1PdS_S_iiiiiiiiiiiiiiiiii_param_16,
	.param .u32 _Z11kernel__2_1PdS_S_iiiiiiiiiiiiiiiiii_param_17,
	.param .u32 _Z11kernel__2_1PdS_S_iiiiiiiiiiiiiiiiii_param_18,
	.param .u32 _Z11kernel__2_1PdS_S_iiiiiiiiiiiiiiiiii_param_19,
	.param .u32 _Z11kernel__2_1PdS_S_iiiiiiiiiiiiiiiiii_param_20
)
{
	.reg .pred 	%p<10>;
	.reg .b32 	%r<129>;
	.reg .b64 	%rd<45>;
	.reg .b64 	%fd<243>;
	// demoted variable
	.shared .align 8 .b8 _ZZ11kernel__2_1PdS_S_iiiiiiiiiiiiiiiiiiE4sm_a[8192];
	// demoted variable
	.shared .align 8 .b8 _ZZ11kernel__2_1PdS_S_iiiiiiiiiiiiiiiiiiE4sm_b[8192];
	ld.param.u32 	%r35, [_Z11kernel__2_1PdS_S_iiiiiiiiiiiiiiiiii_param_3];
	ld.param.u32 	%r36, [_Z11kernel__2_1PdS_S_iiiiiiiiiiiiiiiiii_param_4];
	ld.param.u32 	%r45, [_Z11kernel__2_1PdS_S_iiiiiiiiiiiiiiiiii_param_5];
	ld.param.u32 	%r37, [_Z11kernel__2_1PdS_S_iiiiiiiiiiiiiiiiii_param_6];
	ld.param.u32 	%r46, [_Z11kernel__2_1PdS_S_iiiiiiiiiiiiiiiiii_param_7];
	ld.param.u32 	%r38, [_Z11kernel__2_1PdS_S_iiiiiiiiiiiiiiiiii_param_8];
	ld.param.u32 	%r39, [_Z11kernel__2_1PdS_S_iiiiiiiiiiiiiiiiii_param_9];
	ld.param.u32 	%r47, [_Z11kernel__2_1PdS_S_iiiiiiiiiiiiiiiiii_param_10];
	ld.param.u32 	%r48, [_Z11kernel__2_1PdS_S_iiiiiiiiiiiiiiiiii_param_11];
	ld.param.u32 	%r49, [_Z11kernel__2_1PdS_S_iiiiiiiiiiiiiiiiii_param_12];
	ld.param.u32 	%r50, [_Z11kernel__2_1PdS_S_iiiiiiiiiiiiiiiiii_param_13];
	ld.param.u32 	%r51, [_Z11kernel__2_1PdS_S_iiiiiiiiiiiiiiiiii_param_14];
	ld.param.u32 	%r44, [_Z11kernel__2_1PdS_S_iiiiiiiiiiiiiiiiii_param_20];
	mov.u32 	%r1, %tid.x;
	shr.u32 	%r2, %r1, 4;
	and.b32  	%r3, %r1, 15;
	mov.u32 	%r4, %tid.y;
	mov.u32 	%r52, %ctaid.x;
	mul.lo.s32 	%r53, %r48, %r47;
	mul.lo.s32 	%r54, %r53, %r49;
	mul.lo.s32 	%r55, %r54, %r50;
	mul.lo.s32 	%r56, %r55, %r51;
	div.u32 	%r57, %r52, %r56;
	mul.lo.s32 	%r58, %r57, %r56;
	sub.s32 	%r59, %r52, %r58;
	div.s32 	%r5, %r59, %r55;
	mul.lo.s32 	%r60, %r5, %r55;
	sub.s32 	%r61, %r59, %r60;
	div.s32 	%r6, %r61, %r54;
	mul.lo.s32 	%r62, %r6, %r54;
	sub.s32 	%r63, %r61, %r62;
	div.s32 	%r64, %r63, %r53;
	mul.lo.s32 	%r65, %r64, %r53;
	sub.s32 	%r66, %r63, %r65;
	div.s32 	%r67, %r66, %r47;
	mul.lo.s32 	%r68, %r67, %r47;
	sub.s32 	%r69, %r66, %r68;
	shl.b32 	%r70, %r69, 4;
	or.b32  	%r7, %r70, %r3;
	shl.b32 	%r8, %r67, 4;
	add.s32 	%r71, %r8, %r4;
	shl.b32 	%r9, %r64, 2;
	add.s32 	%r72, %r5, %r2;
	shl.b32 	%r10, %r57, 2;
	mad.lo.s32 	%r73, %r10, %r46, %r72;
	mad.lo.s32 	%r74, %r73, %r37, %r6;
	mad.lo.s32 	%r75, %r74, %r45, %r9;
	mad.lo.s32 	%r76, %r75, %r36, %r71;
	mul.lo.s32 	%r11, %r76, %r35;
	setp.lt.s32 	%p1, %r44, 1;
	mov.f64 	%fd211, 0d0000000000000000;
	mov.f64 	%fd212, %fd211;
	mov.f64 	%fd213, %fd211;
	mov.f64 	%fd214, %fd211;
	mov.f64 	%fd215, %fd211;
	mov.f64 	%fd216, %fd211;
	mov.f64 	%fd217, %fd211;
	mov.f64 	%fd218, %fd211;
	mov.f64 	%fd219, %fd211;
	mov.f64 	%fd220, %fd211;
	mov.f64 	%fd221, %fd211;
	mov.f64 	%fd222, %fd211;
	mov.f64 	%fd223, %fd211;
	mov.f64 	%fd224, %fd211;
	mov.f64 	%fd225, %fd211;
	mov.f64 	%fd226, %fd211;
	@%p1 bra 	$L__BB1_11;
	mad.lo.s32 	%r78, %r5, %r35, %r7;
	mad.lo.s32 	%r79, %r78, %r37, %r6;
	mul.lo.s32 	%r80, %r39, %r38;
	mad.lo.s32 	%r12, %r80, %r79, %r10;
	shl.b32 	%r81, %r4, 9;
	mov.u32 	%r82, _ZZ11kernel__2_1PdS_S_iiiiiiiiiiiiiiiiiiE4sm_a;
	add.s32 	%r83, %r82, %r81;
	add.s32 	%r13, %r8, %r3;
	mov.u32 	%r84, _ZZ11kernel__2_1PdS_S_iiiiiiiiiiiiiiiiiiE4sm_b;
	add.s32 	%r85, %r84, %r81;
	and.b32  	%r86, %r1, 1008;
	or.b32  	%r14, %r3, %r86;
	shl.b32 	%r87, %r1, 3;
	add.s32 	%r15, %r83, %r87;
	mul.lo.s32 	%r16, %r9, %r36;
	add.s32 	%r17, %r85, %r87;
	shl.b32 	%r88, %r2, 7;
	shl.b32 	%r89, %r3, 3;
	or.b32  	%r90, %r88, %r89;
	add.s32 	%r91, %r90, %r82;
	add.s32 	%r18, %r91, 512;
	mov.b32 	%r123, 0;
	mov.f64 	%fd211, 0d0000000000000000;
	shl.b32 	%r116, %r14, 3;
	mov.u32 	%r124, %r123;
$L__BB1_2:
	.pragma "nounroll";
	mov.u32 	%r19, %r123;
	add.s32 	%r123, %r19, 16;
	sub.s32 	%r92, %r123, %r44;
	setp.gt.s32 	%p2, %r92, 0;
	selp.b32 	%r124, %r92, %r124, %p2;
	sub.s32 	%r23, 16, %r124;
	setp.ge.u32 	%p3, %r4, %r23;
	@%p3 bra 	$L__BB1_4;
	ld.param.u32 	%r120, [_Z11kernel__2_1PdS_S_iiiiiiiiiiiiiiiiii_param_17];
	ld.param.u32 	%r119, [_Z11kernel__2_1PdS_S_iiiiiiiiiiiiiiiiii_param_16];
	ld.param.u64 	%rd44, [_Z11kernel__2_1PdS_S_iiiiiiiiiiiiiiiiii_param_2];
	ld.param.u64 	%rd43, [_Z11kernel__2_1PdS_S_iiiiiiiiiiiiiiiiii_param_1];
	add.s32 	%r93, %r19, %r4;
	mad.lo.s32 	%r94, %r93, %r119, %r12;
	cvta.to.global.u64 	%rd4, %rd43;
	mul.wide.u32 	%rd5, %r94, 8;
	add.s64 	%rd6, %rd4, %rd5;
	ld.global.f64 	%fd115, [%rd6];
	st.shared.f64 	[%r15], %fd115;
	add.s32 	%r95, %r94, 1;
	mul.wide.u32 	%rd7, %r95, 8;
	add.s64 	%rd8, %rd4, %rd7;
	ld.global.f64 	%fd116, [%rd8];
	st.shared.f64 	[%r15+128], %fd116;
	add.s32 	%r96, %r94, 2;
	mul.wide.u32 	%rd9, %r96, 8;
	add.s64 	%rd10, %rd4, %rd9;
	ld.global.f64 	%fd117, [%rd10];
	st.shared.f64 	[%r15+256], %fd117;
	add.s32 	%r97, %r94, 3;
	mul.wide.u32 	%rd11, %r97, 8;
	add.s64 	%rd12, %rd4, %rd11;
	ld.global.f64 	%fd118, [%rd12];
	st.shared.f64 	[%r15+384], %fd118;
	mad.lo.s32 	%r98, %r93, %r120, %r13;
	add.s32 	%r99, %r98, %r16;
	cvta.to.global.u64 	%rd13, %rd44;
	mul.wide.u32 	%rd14, %r99, 8;
	add.s64 	%rd15, %rd13, %rd14;
	ld.global.f64 	%fd119, [%rd15];
	st.shared.f64 	[%r17], %fd119;
	add.s32 	%r100, %r99, %r36;
	mul.wide.u32 	%rd16, %r100, 8;
	add.s64 	%rd17, %rd13, %rd16;
	ld.global.f64 	%fd120, [%rd17];
	st.shared.f64 	[%r17+128], %fd120;
	add.s32 	%r101, %r100, %r36;
	mul.wide.u32 	%rd18, %r101, 8;
	add.s64 	%rd19, %rd13, %rd18;
	ld.global.f64 	%fd121, [%rd19];
	st.shared.f64 	[%r17+256], %fd121;
	add.s32 	%r102, %r101, %r36;
	mul.wide.u32 	%rd20, %r102, 8;
	add.s64 	%rd21, %rd13, %rd20;
	ld.global.f64 	%fd122, [%rd21];
	st.shared.f64 	[%r17+384], %fd122;
$L__BB1_4:
	bar.sync 	0;
	setp.gt.s32 	%p4, %r124, 15;
	@%p4 bra 	$L__BB1_10;
	max.s32 	%r24, %r23, 1;
	setp.eq.s32 	%p5, %r124, 15;
	mov.b32 	%r128, 0;
	@%p5 bra 	$L__BB1_8;
	shl.b32 	%r104, %r4, 3;
	mov.u32 	%r105, _ZZ11kernel__2_1PdS_S_iiiiiiiiiiiiiiiiiiE4sm_b;
	add.s32 	%r106, %r104, %r105;
	add.s32 	%r126, %r106, 512;
	and.b32  	%r107, %r24, 2147483646;
	neg.s32 	%r127, %r107;
	mov.u32 	%r125, %r18;
$L__BB1_7:
	and.b32  	%r128, %r24, 2147483646;
	ld.shared.f64 	%fd123, [%r126+-128];
	ld.shared.f64 	%fd124, [%r126+-256];
	ld.shared.f64 	%fd125, [%r126+-384];
	ld.shared.f64 	%fd126, [%r126+-512];
	ld.shared.f64 	%fd127, [%r125+-512];
	fma.rn.f64 	%fd128, %fd126, %fd127, %fd226;
	fma.rn.f64 	%fd129, %fd125, %fd127, %fd222;
	fma.rn.f64 	%fd130, %fd124, %fd127, %fd218;
	fma.rn.f64 	%fd131, %fd123, %fd127, %fd214;
	ld.shared.f64 	%fd132, [%r125+-384];
	fma.rn.f64 	%fd133, %fd126, %fd132, %fd225;
	fma.rn.f64 	%fd134, %fd125, %fd132, %fd221;
	fma.rn.f64 	%fd135, %fd124, %fd132, %fd217;
	fma.rn.f64 	%fd136, %fd123, %fd132, %fd213;
	ld.shared.f64 	%fd137, [%r125+-256];
	fma.rn.f64 	%fd138, %fd126, %fd137, %fd224;
	fma.rn.f64 	%fd139, %fd125, %fd137, %fd220;
	fma.rn.f64 	%fd140, %fd124, %fd137, %fd216;
	fma.rn.f64 	%fd141, %fd123, %fd137, %fd212;
	ld.shared.f64 	%fd142, [%r125+-128];
	fma.rn.f64 	%fd143, %fd126, %fd142, %fd223;
	fma.rn.f64 	%fd144, %fd125, %fd142, %fd219;
	fma.rn.f64 	%fd145, %fd124, %fd142, %fd215;
	fma.rn.f64 	%fd146, %fd123, %fd142, %fd211;
	ld.shared.f64 	%fd147, [%r126+384];
	ld.shared.f64 	%fd148, [%r126+256];
	ld.shared.f64 	%fd149, [%r126+128];
	ld.shared.f64 	%fd150, [%r126];
	ld.shared.f64 	%fd151, [%r125];
	fma.rn.f64 	%fd226, %fd150, %fd151, %fd128;
	fma.rn.f64 	%fd222, %fd149, %fd151, %fd129;
	fma.rn.f64 	%fd218, %fd148, %fd151, %fd130;
	fma.rn.f64 	%fd214, %fd147, %fd151, %fd131;
	ld.shared.f64 	%fd152, [%r125+128];
	fma.rn.f64 	%fd225, %fd150, %fd152, %fd133;
	fma.rn.f64 	%fd221, %fd149, %fd152, %fd134;
	fma.rn.f64 	%fd217, %fd148, %fd152, %fd135;
	fma.rn.f64 	%fd213, %fd147, %fd152, %fd136;
	ld.shared.f64 	%fd153, [%r125+256];
	fma.rn.f64 	%fd224, %fd150, %fd153, %fd138;
	fma.rn.f64 	%fd220, %fd149, %fd153, %fd139;
	fma.rn.f64 	%fd216, %fd148, %fd153, %fd140;
	fma.rn.f64 	%fd212, %fd147, %fd153, %fd141;
	ld.shared.f64 	%fd154, [%r125+384];
	fma.rn.f64 	%fd223, %fd150, %fd154, %fd143;
	fma.rn.f64 	%fd219, %fd149, %fd154, %fd144;
	fma.rn.f64 	%fd215, %fd148, %fd154, %fd145;
	fma.rn.f64 	%fd211, %fd147, %fd154, %fd146;
	add.s32 	%r127, %r127, 2;
	add.s32 	%r126, %r126, 1024;
	add.s32 	%r125, %r125, 1024;
	setp.ne.s32 	%p6, %r127, 0;
	@%p6 bra 	$L__BB1_7;
$L__BB1_8:
	and.b32  	%r108, %r24, 1;
	setp.eq.b32 	%p7, %r108, 1;
	not.pred 	%p8, %p7;
	@%p8 bra 	$L__BB1_10;
	shl.b32 	%r109, %r128, 9;
	mov.u32 	%r110, _ZZ11kernel__2_1PdS_S_iiiiiiiiiiiiiiiiiiE4sm_b;
	add.s32 	%r111, %r110, %r109;
	shl.b32 	%r112, %r4, 3;
	add.s32 	%r113, %r111, %r112;
	mov.u32 	%r114, _ZZ11kernel__2_1PdS_S_iiiiiiiiiiiiiiiiiiE4sm_a;
	add.s32 	%r115, %r114, %r109;
	ld.shared.f64 	%fd155, [%r113+384];
	ld.shared.f64 	%fd156, [%r113+256];
	ld.shared.f64 	%fd157, [%r113+128];
	ld.shared.f64 	%fd158, [%r113];
	add.s32 	%r117, %r115, %r116;
	ld.shared.f64 	%fd159, [%r117];
	fma.rn.f64 	%fd226, %fd158, %fd159, %fd226;
	fma.rn.f64 	%fd222, %fd157, %fd159, %fd222;
	fma.rn.f64 	%fd218, %fd156, %fd159, %fd218;
	fma.rn.f64 	%fd214, %fd155, %fd159, %fd214;
	ld.shared.f64 	%fd160, [%r117+128];
	fma.rn.f64 	%fd225, %fd158, %fd160, %fd225;
	fma.rn.f64 	%fd221, %fd157, %fd160, %fd221;
	fma.rn.f64 	%fd217, %fd156, %fd160, %fd217;
	fma.rn.f64 	%fd213, %fd155, %fd160, %fd213;
	ld.shared.f64 	%fd161, [%r117+256];
	fma.rn.f64 	%fd224, %fd158, %fd161, %fd224;
	fma.rn.f64 	%fd220, %fd157, %fd161, %fd220;
	fma.rn.f64 	%fd216, %fd156, %fd161, %fd216;
	fma.rn.f64 	%fd212, %fd155, %fd161, %fd212;
	ld.shared.f64 	%fd162, [%r117+384];
	fma.rn.f64 	%fd223, %fd158, %fd162, %fd223;
	fma.rn.f64 	%fd219, %fd157, %fd162, %fd219;
	fma.rn.f64 	%fd215, %fd156, %fd162, %fd215;
	fma.rn.f64 	%fd211, %fd155, %fd162, %fd211;
$L__BB1_10:
	bar.sync 	0;
	setp.lt.s32 	%p9, %r123, %r44;
	@%p9 bra 	$L__BB1_2;
$L__BB1_11:
	ld.param.u32 	%r122, [_Z11kernel__2_1PdS_S_iiiiiiiiiiiiiiiiii_param_19];
	ld.param.u32 	%r121, [_Z11kernel__2_1PdS_S_iiiiiiiiiiiiiiiiii_param_18];
	ld.param.u64 	%rd42, [_Z11kernel__2_1PdS_S_iiiiiiiiiiiiiiiiii_param_0];
	cvta.to.global.u64 	%rd22, %rd42;
	add.s32 	%r118, %r11, %r7;
	mul.wide.s32 	%rd23, %r118, 8;
	add.s64 	%rd24, %rd22, %rd23;
	st.global.f64 	[%rd24], %fd226;
	mul.wide.s32 	%rd25, %r121, 8;
	add.s64 	%rd26, %rd24, %rd25;
	st.global.f64 	[%rd26], %fd225;
	add.s64 	%rd27, %rd26, %rd25;
	st.global.f64 	[%rd27], %fd224;
	add.s64 	%rd28, %rd27, %rd25;
	st.global.f64 	[%rd28], %fd223;
	mul.wide.s32 	%rd29, %r122, 8;
	add.s64 	%rd30, %rd24, %rd29;
	st.global.f64 	[%rd30], %fd222;
	add.s64 	%rd31, %rd30, %rd25;
	st.global.f64 	[%rd31], %fd221;
	add.s64 	%rd32, %rd31, %rd25;
	st.global.f64 	[%rd32], %fd220;
	add.s64 	%rd33, %rd32, %rd25;
	st.global.f64 	[%rd33], %fd219;
	add.s64 	%rd34, %rd30, %rd29;
	st.global.f64 	[%rd34], %fd218;
	add.s64 	%rd35, %rd34, %rd25;
	st.global.f64 	[%rd35], %fd217;
	add.s64 	%rd36, %rd35, %rd25;
	st.global.f64 	[%rd36], %fd216;
	add.s64 	%rd37, %rd36, %rd25;
	st.global.f64 	[%rd37], %fd215;
	add.s64 	%rd38, %rd34, %rd29;
	st.global.f64 	[%rd38], %fd214;
	add.s64 	%rd39, %rd38, %rd25;
	st.global.f64 	[%rd39], %fd213;
	add.s64 	%rd40, %rd39, %rd25;
	st.global.f64 	[%rd40], %fd212;
	add.s64 	%rd41, %rd40, %rd25;
	st.global.f64 	[%rd41], %fd211;
	ret;

}
	// .globl	_Z11kernel__3_1PdS_S_iiiiiiiiiiiiiiiiii
.visible .entry _Z11kernel__3_1PdS_S_iiiiiiiiiiiiiiiiii(
	.param .u64 .ptr .align 1 _Z11kernel__3_1PdS_S_iiiiiiiiiiiiiiiiii_param_0,
	.param .u64 .ptr .align 1 _Z11kernel__3_1PdS_S_iiiiiiiiiiiiiiiiii_param_1,
	.param .u64 .ptr .align 1 _Z11kernel__3_1PdS_S_iiiiiiiiiiiiiiiiii_param_2,
	.param .u32 _Z11kernel__3_1PdS_S_iiiiiiiiiiiiiiiiii_param_3,
	.param .u32 _Z11kernel__3_1PdS_S_iiiiiiiiiiiiiiiiii_param_4,
	.param .u32 _Z11kernel__3_1PdS_S_iiiiiiiiiiiiiiiiii_param_5,
	.param .u32 _Z11kernel__3_1PdS_S_iiiiiiiiiiiiiiiiii_param_6,
	.param .u32 _Z11kernel__3_1PdS_S_iiiiiiiiiiiiiiiiii_param_7,
	.param .u32 _Z11kernel__3_1PdS_S_iiiiiiiiiiiiiiiiii_param_8,
	.param .u32 _Z11kernel__3_1PdS_S_iiiiiiiiiiiiiiiiii_param_9,
	.param .u32 _Z11kernel__3_1PdS_S_iiiiiiiiiiiiiiiiii_param_10,
	.param .u32 _Z11kernel__3_1PdS_S_iiiiiiiiiiiiiiiiii_param_11,
	.param .u32 _Z11kernel__3_1PdS_S_iiiiiiiiiiiiiiiiii_param_12,
	.param .u32 _Z11kernel__3_1PdS_S_iiiiiiiiiiiiiiiiii_param_13,
	.param .u32 _Z11kernel__3_1PdS_S_iiiiiiiiiiiiiiiiii_param_14,
	.param .u32 _Z11kernel__3_1PdS_S_iiiiiiiiiiiiiiiiii_param_15,
	.param .u32 _Z11kernel__3_1PdS_S_iiiiiiiiiiiiiiiiii_param_16,
	.param .u32 _Z11kernel__3_1PdS_S_iiiiiiiiiiiiiiiiii_param_17,
	.param .u32 _Z11kernel__3_1PdS_S_iiiiiiiiiiiiiiiiii_param_18,
	.param .u32 _Z11kernel__3_1PdS_S_iiiiiiiiiiiiiiiiii_param_19,
	.param .u32 _Z11kernel__3_1PdS_S_iiiiiiiiiiiiiiiiii_param_20
)
{
	.reg .pred 	%p<72>;
	.reg .b32 	%r<167>;
	.reg .b64 	%rd<43>;
	.reg .b64 	%fd<149>;
	// demoted variable
	.shared .align 8 .b8 _ZZ11kernel__3_1PdS_S_iiiiiiiiiiiiiiiiiiE4sm_a[8192];
	// demoted variable
	.shared .align 8 .b8 _ZZ11kernel__3_1PdS_S_iiiiiiiiiiiiiiiiiiE4sm_b[8192];
	ld.param.u64 	%rd6, [_Z11kernel__3_1PdS_S_iiiiiiiiiiiiiiiiii_param_0];
	ld.param.u64 	%rd4, [_Z11kernel__3_1PdS_S_iiiiiiiiiiiiiiiiii_param_1];
	ld.param.u64 	%rd5, [_Z11kernel__3_1PdS_S_iiiiiiiiiiiiiiiiii_param_2];
	ld.param.u32 	%r40, [_Z11kernel__3_1PdS_S_iiiiiiiiiiiiiiiiii_param_3];
	ld.param.u32 	%r41, [_Z11kernel__3_1PdS_S_iiiiiiiiiiiiiiiiii_param_4];
	ld.param.u32 	%r51, [_Z11kernel__3_1PdS_S_iiiiiiiiiiiiiiiiii_param_5];
	ld.param.u32 	%r42, [_Z11kernel__3_1PdS_S_iiiiiiiiiiiiiiiiii_param_6];
	ld.param.u32 	%r43, [_Z11kernel__3_1PdS_S_iiiiiiiiiiiiiiiiii_param_7];
	ld.param.u32 	%r44, [_Z11kernel__3_1PdS_S_iiiiiiiiiiiiiiiiii_param_8];
	ld.param.u32 	%r45, [_Z11kernel__3_1PdS_S_iiiiiiiiiiiiiiiiii_param_9];
	ld.param.u32 	%r52, [_Z11kernel__3_1PdS_S_iiiiiiiiiiiiiiiiii_param_10];
	ld.param.u32 	%r53, [_Z11kernel__3_1PdS_S_iiiiiiiiiiiiiiiiii_param_11];
	ld.param.u32 	%r54, [_Z11kernel__3_1PdS_S_iiiiiiiiiiiiiiiiii_param_12];
	ld.param.u32 	%r55, [_Z11kernel__3_1PdS_S_iiiiiiiiiiiiiiiiii_param_13];
	ld.param.u32 	%r56, [_Z11kernel__3_1PdS_S_iiiiiiiiiiiiiiiiii_param_14];
	ld.param.u32 	%r47, [_Z11kernel__3_1PdS_S_iiiiiiiiiiiiiiiiii_param_17];
	ld.param.u32 	%r48, [_Z11kernel__3_1PdS_S_iiiiiiiiiiiiiiiiii_param_18];
	ld.param.u32 	%r49, [_Z11kernel__3_1PdS_S_iiiiiiiiiiiiiiiiii_param_19];
	ld.param.u32 	%r50, [_Z11kernel__3_1PdS_S_iiiiiiiiiiiiiiiiii_param_20];
	cvta.to.global.u64 	%rd1, %rd6;
	mov.u32 	%r1, %tid.x;
	shr.u32 	%r57, %r1, 4;
	and.b32  	%r2, %r1, 15;
	mov.u32 	%r3, %tid.y;
	mov.u32 	%r58, %ctaid.x;
	mul.lo.s32 	%r59, %r53, %r52;
	mul.lo.s32 	%r60, %r59, %r54;
	mul.lo.s32 	%r61, %r60, %r55;
	mul.lo.s32 	%r62, %r61, %r56;
	div.u32 	%r63, %r58, %r62;
	mul.lo.s32 	%r64, %r63, %r62;
	sub.s32 	%r65, %r58, %r64;
	div.s32 	%r4, %r65, %r61;
	mul.lo.s32 	%r66, %r4, %r61;
	sub.s32 	%r67, %r65, %r66;
	div.s32 	%r5, %r67, %r60;
	mul.lo.s32 	%r68, %r5, %r60;
	sub.s32 	%r69, %r67, %r68;
	div.s32 	%r70, %r69, %r59;
	mul.lo.s32 	%r71, %r70, %r59;
	sub.s32 	%r72, %r69, %r71;
	div.s32 	%r73, %r72, %r52;
	mul.lo.s32 	%r74, %r73, %r52;
	sub.s32 	%r75, %r72, %r74;
	shl.b32 	%r76, %r75, 4;
	or.b32  	%r6, %r76, %r2;
	shl.b32 	%r7, %r73, 4;
	add.s32 	%r77, %r7, %r3;
	shl.b32 	%r8, %r70, 2;
	add.s32 	%r78, %r4, %r57;
	shl.b32 	%r9, %r63, 2;
	mad.lo.s32 	%r79, %r9, %r43, %r78;
	mad.lo.s32 	%r80, %r79, %r42, %r5;
	mad.lo.s32 	%r81, %r80, %r51, %r8;
	mad.lo.s32 	%r82, %r81, %r41, %r77;
	mad.lo.s32 	%r10, %r82, %r40, %r6;
	sub.s32 	%r83, %r40, %r76;
	shr.s32 	%r84, %r40, 31;
	shr.u32 	%r85, %r84, 28;
	add.s32 	%r86, %r40, %r85;
	and.b32  	%r87, %r86, -16;
	sub.s32 	%r88, %r40, %r87;
	setp.lt.s32 	%p3, %r83, 16;
	selp.b32 	%r11, %r88, 16, %p3;
	sub.s32 	%r89, %r41, %r7;
	shr.s32 	%r90, %r41, 31;
	shr.u32 	%r91, %r90, 28;
	add.s32 	%r92, %r41, %r91;
	and.b32  	%r93, %r92, -16;
	sub.s32 	%r94, %r41, %r93;
	setp.lt.s32 	%p4, %r89, 16;
	selp.b32 	%r12, %r94, 16, %p4;
	sub.s32 	%r13, %r51, %r8;
	shr.s32 	%r95, %r51, 31;
	shr.u32 	%r96, %r95, 30;
	add.s32 	%r97, %r51, %r96;
	and.b32  	%r98, %r97, -4;
	sub.s32 	%r99, %r51, %r98;
	setp.gt.s32 	%p5, %r13, 3;
	selp.b32 	%r14, 4, %r99, %p5;
	sub.s32 	%r15, %r44, %r9;
	shr.s32 	%r100, %r44, 31;
	shr.u32 	%r101, %r100, 30;
	add.s32 	%r102, %r44, %r101;
	and.b32  	%r103, %r102, -4;
	sub.s32 	%r104, %r44, %r103;
	setp.gt.s32 	%p6, %r15, 3;
	selp.b32 	%r16, 4, %r104, %p6;
	setp.lt.s32 	%p7, %r50, 1;
	mov.f64 	%fd117, 0d0000000000000000;
	mov.f64 	%fd118, %fd117;
	mov.f64 	%fd119, %fd117;
	mov.f64 	%fd120, %fd117;
	mov.f64 	%fd121, %fd117;
	mov.f64 	%fd122, %fd117;
	mov.f64 	%fd123, %fd117;
	mov.f64 	%fd124, %fd117;
	mov.f64 	%fd125, %fd117;
	mov.f64 	%fd126, %fd117;
	mov.f64 	%fd127, %fd117;
	mov.f64 	%fd128, %fd117;
	mov.f64 	%fd129, %fd117;
	mov.f64 	%fd130, %fd117;
	mov.f64 	%fd131, %fd117;
	mov.f64 	%fd132, %fd117;
	@%p7 bra 	$L__BB2_11;
	setp.gt.s32 	%p8, %r43, %r4;
	setp.gt.s32 	%p9, %r42, %r5;
	setp.lt.s32 	%p10, %r2, %r11;
	and.pred  	%p11, %p9, %p8;
	and.pred  	%p12, %p11, %p10;
	setp.gt.s32 	%p13, %r16, 0;
	and.pred  	%p1, %p12, %p13;
	mad.lo.s32 	%r107, %r4, %r40, %r6;
	mad.lo.s32 	%r108, %r107, %r42, %r5;
	mul.lo.s32 	%r109, %r45, %r44;
	mad.lo.s32 	%r17, %r109, %r108, %r9;
	setp.lt.s32 	%p14, %r2, %r12;
	setp.gt.s32 	%p15, %r14, 0;
	and.pred  	%p2, %p14, %p15;
	add.s32 	%r18, %r7, %r2;
	shl.b32 	%r110, %r3, 9;
	mov.u32 	%r111, _ZZ11kernel__3_1PdS_S_iiiiiiiiiiiiiiiiiiE4sm_b;
	add.s32 	%r19, %r111, %r110;
	and.b32  	%r112, %r1, 1008;
	or.b32  	%r20, %r2, %r112;
	cvta.to.global.u64 	%rd2, %rd5;
	cvta.to.global.u64 	%rd3, %rd4;
	mov.b32 	%r161, 0;
	mov.f64 	%fd117, 0d0000000000000000;
	not.pred 	%p16, %p1;
	not.pred 	%p18, %p2;
	shl.b32 	%r136, %r20, 3;
$L__BB2_2:
	.pragma "nounroll";
	@%p16 bra 	$L__BB2_5;
	ld.param.u32 	%r160, [_Z11kernel__3_1PdS_S_iiiiiiiiiiiiiiiiii_param_16];
	shl.b32 	%r114, %r3, 9;
	shl.b32 	%r115, %r1, 3;
	add.s32 	%r116, %r114, %r115;
	mov.u32 	%r117, _ZZ11kernel__3_1PdS_S_iiiiiiiiiiiiiiiiiiE4sm_a;
	add.s32 	%r162, %r117, %r116;
	neg.s32 	%r163, %r16;
	add.s32 	%r118, %r161, %r3;
	mad.lo.s32 	%r24, %r118, %r160, %r17;
	mov.b32 	%r164, 0;
$L__BB2_4:
	add.s32 	%r119, %r24, %r164;
	mul.wide.u32 	%rd7, %r119, 8;
	add.s64 	%rd8, %rd3, %rd7;
	ld.global.f64 	%fd67, [%rd8];
	st.shared.f64 	[%r162], %fd67;
	add.s32 	%r164, %r164, 1;
	add.s32 	%r163, %r163, 1;
	setp.ne.s32 	%p17, %r163, 0;
	add.s32 	%r162, %r162, 128;
	@%p17 bra 	$L__BB2_4;
$L__BB2_5:
	@%p18 bra 	$L__BB2_8;
	add.s32 	%r121, %r161, %r3;
	mad.lo.s32 	%r31, %r121, %r47, %r18;
	mov.b32 	%r165, 0;
$L__BB2_7:
	add.s32 	%r122, %r8, %r165;
	mad.lo.s32 	%r123, %r122, %r41, %r31;
	mul.wide.u32 	%rd9, %r123, 8;
	add.s64 	%rd10, %rd2, %rd9;
	ld.global.f64 	%fd68, [%rd10];
	shl.b32 	%r124, %r165, 4;
	add.s32 	%r125, %r124, %r1;
	shl.b32 	%r126, %r125, 3;
	add.s32 	%r127, %r19, %r126;
	st.shared.f64 	[%r127], %fd68;
	add.s32 	%r165, %r165, 1;
	setp.ne.s32 	%p19, %r165, %r14;
	@%p19 bra 	$L__BB2_7;
$L__BB2_8:
	bar.sync 	0;
	mov.b32 	%r166, 0;
$L__BB2_9:
	shl.b32 	%r129, %r166, 9;
	mov.u32 	%r130, _ZZ11kernel__3_1PdS_S_iiiiiiiiiiiiiiiiiiE4sm_b;
	add.s32 	%r131, %r130, %r129;
	shl.b32 	%r132, %r3, 3;
	add.s32 	%r133, %r131, %r132;
	mov.u32 	%r134, _ZZ11kernel__3_1PdS_S_iiiiiiiiiiiiiiiiiiE4sm_a;
	add.s32 	%r135, %r134, %r129;
	ld.shared.f64 	%fd69, [%r133+384];
	ld.shared.f64 	%fd70, [%r133+256];
	ld.shared.f64 	%fd71, [%r133+128];
	ld.shared.f64 	%fd72, [%r133];
	add.s32 	%r137, %r135, %r136;
	ld.shared.f64 	%fd73, [%r137];
	fma.rn.f64 	%fd74, %fd72, %fd73, %fd132;
	fma.rn.f64 	%fd75, %fd71, %fd73, %fd128;
	fma.rn.f64 	%fd76, %fd70, %fd73, %fd124;
	fma.rn.f64 	%fd77, %fd69, %fd73, %fd120;
	ld.shared.f64 	%fd78, [%r137+128];
	fma.rn.f64 	%fd79, %fd72, %fd78, %fd131;
	fma.rn.f64 	%fd80, %fd71, %fd78, %fd127;
	fma.rn.f64 	%fd81, %fd70, %fd78, %fd123;
	fma.rn.f64 	%fd82, %fd69, %fd78, %fd119;
	ld.shared.f64 	%fd83, [%r137+256];
	fma.rn.f64 	%fd84, %fd72, %fd83, %fd130;
	fma.rn.f64 	%fd85, %fd71, %fd83, %fd126;
	fma.rn.f64 	%fd86, %fd70, %fd83, %fd122;
	fma.rn.f64 	%fd87, %fd69, %fd83, %fd118;
	ld.shared.f64 	%fd88, [%r137+384];
	fma.rn.f64 	%fd89, %fd72, %fd88, %fd129;
	fma.rn.f64 	%fd90, %fd71, %fd88, %fd125;
	fma.rn.f64 	%fd91, %fd70, %fd88, %fd121;
	fma.rn.f64 	%fd92, %fd69, %fd88, %fd117;
	ld.shared.f64 	%fd93, [%r133+896];
	ld.shared.f64 	%fd94, [%r133+768];
	ld.shared.f64 	%fd95, [%r133+640];
	ld.shared.f64 	%fd96, [%r133+512];
	ld.shared.f64 	%fd97, [%r137+512];
	fma.rn.f64 	%fd132, %fd96, %fd97, %fd74;
	fma.rn.f64 	%fd128, %fd95, %fd97, %fd75;
	fma.rn.f64 	%fd124, %fd94, %fd97, %fd76;
	fma.rn.f64 	%fd120, %fd93, %fd97, %fd77;
	ld.shared.f64 	%fd98, [%r137+640];
	fma.rn.f64 	%fd131, %fd96, %fd98, %fd79;
	fma.rn.f64 	%fd127, %fd95, %fd98, %fd80;
	fma.rn.f64 	%fd123, %fd94, %fd98, %fd81;
	fma.rn.f64 	%fd119, %fd93, %fd98, %fd82;
	ld.shared.f64 	%fd99, [%r137+768];
	fma.rn.f64 	%fd130, %fd96, %fd99, %fd84;
	fma.rn.f64 	%fd126, %fd95, %fd99, %fd85;
	fma.rn.f64 	%fd122, %fd94, %fd99, %fd86;
	fma.rn.f64 	%fd118, %fd93, %fd99, %fd87;
	ld.shared.f64 	%fd100, [%r137+896];
	fma.rn.f64 	%fd129, %fd96, %fd100, %fd89;
	fma.rn.f64 	%fd125, %fd95, %fd100, %fd90;
	fma.rn.f64 	%fd121, %fd94, %fd100, %fd91;
	fma.rn.f64 	%fd117, %fd93, %fd100, %fd92;
	add.s32 	%r166, %r166, 2;
	setp.ne.s32 	%p20, %r166, 16;
	@%p20 bra 	$L__BB2_9;
	bar.sync 	0;
	add.s32 	%r161, %r161, 16;
	setp.lt.s32 	%p21, %r161, %r50;
	@%p21 bra 	$L__BB2_2;
$L__BB2_11:
	setp.gt.s32 	%p22, %r43, %r4;
	setp.gt.s32 	%p23, %r42, %r5;
	setp.lt.s32 	%p24, %r2, %r11;
	and.pred  	%p25, %p23, %p24;
	setp.lt.u32 	%p26, %r1, 16;
	and.pred  	%p27, %p26, %p22;
	and.pred  	%p28, %p25, %p27;
	not.pred 	%p29, %p28;
	setp.ge.s32 	%p30, %r3, %r12;
	or.pred  	%p31, %p29, %p30;
	@%p31 bra 	$L__BB2_44;
	min.s32 	%r140, %r14, %r16;
	setp.lt.s32 	%p32, %r140, 1;
	@%p32 bra 	$L__BB2_14;
	mul.wide.s32 	%rd11, %r10, 8;
	add.s64 	%rd12, %rd1, %rd11;
	st.global.f64 	[%rd12], %fd132;
$L__BB2_14:
	setp.lt.s32 	%p33, %r14, 1;
	setp.lt.s32 	%p34, %r16, 2;
	or.pred  	%p35, %p33, %p34;
	@%p35 bra 	$L__BB2_16;
	add.s32 	%r141, %r10, %r48;
	mul.wide.s32 	%rd13, %r141, 8;
	add.s64 	%rd14, %rd1, %rd13;
	st.global.f64 	[%rd14], %fd131;
$L__BB2_16:
	setp.lt.s32 	%p36, %r14, 1;
	setp.lt.s32 	%p37, %r16, 3;
	or.pred  	%p38, %p36, %p37;
	@%p38 bra 	$L__BB2_18;
	shl.b32 	%r142, %r48, 1;
	add.s32 	%r143, %r10, %r142;
	mul.wide.s32 	%rd15, %r143, 8;
	add.s64 	%rd16, %rd1, %rd15;
	st.global.f64 	[%rd16], %fd130;
$L__BB2_18:
	setp.lt.s32 	%p39, %r14, 1;
	setp.lt.s32 	%p40, %r15, 4;
	or.pred  	%p41, %p39, %p40;
	@%p41 bra 	$L__BB2_20;
	mad.lo.s32 	%r144, %r48, 3, %r10;
	mul.wide.s32 	%rd17, %r144, 8;
	add.s64 	%rd18, %rd1, %rd17;
	st.global.f64 	[%rd18], %fd129;
$L__BB2_20:
	setp.lt.s32 	%p42, %r16, 1;
	setp.lt.s32 	%p43, %r14, 2;
	add.s32 	%r37, %r10, %r49;
	or.pred  	%p44, %p43, %p42;
	@%p44 bra 	$L__BB2_22;
	mul.wide.s32 	%rd19, %r37, 8;
	add.s64 	%rd20, %rd1, %rd19;
	st.global.f64 	[%rd20], %fd128;
$L__BB2_22:
	setp.lt.s32 	%p45, %r140, 2;
	@%p45 bra 	$L__BB2_24;
	add.s32 	%r146, %r37, %r48;
	mul.wide.s32 	%rd21, %r146, 8;
	add.s64 	%rd22, %rd1, %rd21;
	st.global.f64 	[%rd22], %fd127;
$L__BB2_24:
	setp.lt.s32 	%p46, %r14, 2;
	setp.lt.s32 	%p47, %r16, 3;
	or.pred  	%p48, %p46, %p47;
	@%p48 bra 	$L__BB2_26;
	shl.b32 	%r147, %r48, 1;
	add.s32 	%r148, %r37, %r147;
	mul.wide.s32 	%rd23, %r148, 8;
	add.s64 	%rd24, %rd1, %rd23;
	st.global.f64 	[%rd24], %fd126;
$L__BB2_26:
	setp.lt.s32 	%p49, %r14, 2;
	setp.lt.s32 	%p50, %r15, 4;
	or.pred  	%p51, %p49, %p50;
	@%p51 bra 	$L__BB2_28;
	mad.lo.s32 	%r149, %r48, 3, %r37;
	mul.wide.s32 	%rd25, %r149, 8;
	add.s64 	%rd26, %rd1, %rd25;
	st.global.f64 	[%rd26], %fd125;
$L__BB2_28:
	setp.lt.s32 	%p52, %r16, 1;
	setp.lt.s32 	%p53, %r14, 3;
	add.s32 	%r38, %r37, %r49;
	or.pred  	%p54, %p53, %p52;
	@%p54 bra 	$L__BB2_30;
	mul.wide.s32 	%rd27, %r38, 8;
	add.s64 	%rd28, %rd1, %rd27;
	st.global.f64 	[%rd28], %fd124;
$L__BB2_30:
	setp.lt.s32 	%p55, %r14, 3;
	setp.lt.s32 	%p56, %r16, 2;
	or.pred  	%p57, %p55, %p56;
	@%p57 bra 	$L__BB2_32;
	add.s32 	%r150, %r38, %r48;
	mul.wide.s32 	%rd29, %r150, 8;
	add.s64 	%rd30, %rd1, %rd29;
	st.global.f64 	[%rd30], %fd123;
$L__BB2_32:
	setp.lt.s32 	%p58, %r140, 3;
	@%p58 bra 	$L__BB2_34;
	shl.b32 	%r152, %r48, 1;
	add.s32 	%r153, %r38, %r152;
	mul.wide.s32 	%rd31, %r153, 8;
	add.s64 	%rd32, %rd1, %rd31;
	st.global.f64 	[%rd32], %fd122;
$L__BB2_34:
	setp.lt.s32 	%p59, %r14, 3;
	setp.lt.s32 	%p60, %r15, 4;
	or.pred  	%p61, %p59, %p60;
	@%p61 bra 	$L__BB2_36;
	mad.lo.s32 	%r154, %r48, 3, %r38;
	mul.wide.s32 	%rd33, %r154, 8;
	add.s64 	%rd34, %rd1, %rd33;
	st.global.f64 	[%rd34], %fd121;
$L__BB2_36:
	setp.lt.s32 	%p62, %r16, 1;
	setp.lt.s32 	%p63, %r13, 4;
	add.s32 	%r39, %r38, %r49;
	or.pred  	%p64, %p63, %p62;
	@%p64 bra 	$L__BB2_38;
	mul.wide.s32 	%rd35, %r39, 8;
	add.s64 	%rd36, %rd1, %rd35;
	st.global.f64 	[%rd36], %fd120;
$L__BB2_38:
	setp.lt.s32 	%p65, %r16, 2;
	setp.lt.s32 	%p66, %r13, 4;
	or.pred  	%p67, %p66, %p65;
	@%p67 bra 	$L__BB2_40;
	add.s32 	%r155, %r39, %r48;
	mul.wide.s32 	%rd37, %r155, 8;
	add.s64 	%rd38, %rd1, %rd37;
	st.global.f64 	[%rd38], %fd119;
$L__BB2_40:
	setp.lt.s32 	%p68, %r16, 3;
	setp.lt.s32 	%p69, %r13, 4;
	or.pred  	%p70, %p69, %p68;
	@%p70 bra 	$L__BB2_42;
	shl.b32 	%r156, %r48, 1;
	add.s32 	%r157, %r39, %r156;
	mul.wide.s32 	%rd39, %r157, 8;
	add.s64 	%rd40, %rd1, %rd39;
	st.global.f64 	[%rd40], %fd118;
$L__BB2_42:
	min.s32 	%r158, %r13, %r15;
	setp.lt.s32 	%p71, %r158, 4;
	@%p71 bra 	$L__BB2_44;
	mad.lo.s32 	%r159, %r48, 3, %r39;
	mul.wide.s32 	%rd41, %r159, 8;
	add.s64 	%rd42, %rd1, %rd41;
	st.global.f64 	[%rd42], %fd117;
$L__BB2_44:
	ret;

}
	// .globl	_Z11kernel__4_1PdS_S_iiiiiiiiiiiiiiiiii
.visible .entry _Z11kernel__4_1PdS_S_iiiiiiiiiiiiiiiiii(
	.param .u64 .ptr .align 1 _Z11kernel__4_1PdS_S_iiiiiiiiiiiiiiiiii_param_0,
	.param .u64 .ptr .align 1 _Z11kernel__4_1PdS_S_iiiiiiiiiiiiiiiiii_param_1,
	.param .u64 .ptr .align 1 _Z11kernel__4_1PdS_S_iiiiiiiiiiiiiiiiii_param_2,
	.param .u32 _Z11kernel__4_1PdS_S_iiiiiiiiiiiiiiiiii_param_3,
	.param .u32 _Z11kernel__4_1PdS_S_iiiiiiiiiiiiiiiiii_param_4,
	.param .u32 _Z11kernel__4_1PdS_S_iiiiiiiiiiiiiiiiii_param_5,
	.param .u32 _Z11kernel__4_1PdS_S_iiiiiiiiiiiiiiiiii_param_6,
	.param .u32 _Z11kernel__4_1PdS_S_iiiiiiiiiiiiiiiiii_param_7,
	.param .u32 _Z11kernel__4_1PdS_S_iiiiiiiiiiiiiiiiii_param_8,
	.param .u32 _Z11kernel__4_1PdS_S_iiiiiiiiiiiiiiiiii_param_9,
	.param .u32 _Z11kernel__4_1PdS_S_iiiiiiiiiiiiiiiiii_param_10,
	.param .u32 _Z11kernel__4_1PdS_S_iiiiiiiiiiiiiiiiii_param_11,
	.param .u32 _Z11kernel__4_1PdS_S_iiiiiiiiiiiiiiiiii_param_12,
	.param .u32 _Z11kernel__4_1PdS_S_iiiiiiiiiiiiiiiiii_param_13,
	.param .u32 _Z11kernel__4_1PdS_S_iiiiiiiiiiiiiiiiii_param_14,
	.param .u32 _Z11kernel__4_1PdS_S_iiiiiiiiiiiiiiiiii_param_15,
	.param .u32 _Z11kernel__4_1PdS_S_iiiiiiiiiiiiiiiiii_param_16,
	.param .u32 _Z11kernel__4_1PdS_S_iiiiiiiiiiiiiiiiii_param_17,
	.param .u32 _Z11kernel__4_1PdS_S_iiiiiiiiiiiiiiiiii_param_18,
	.param .u32 _Z11kernel__4_1PdS_S_iiiiiiiiiiiiiiiiii_param_19,
	.param .u32 _Z11kernel__4_1PdS_S_iiiiiiiiiiiiiiiiii_param_20
)
{
	.reg .pred 	%p<80>;
	.reg .b32 	%r<191>;
	.reg .b64 	%rd<43>;
	.reg .b64 	%fd<237>;
	// demoted variable
	.shared .align 8 .b8 _ZZ11kernel__4_1PdS_S_iiiiiiiiiiiiiiiiiiE4sm_a[8192];
	// demoted variable
	.shared .align 8 .b8 _ZZ11kernel__4_1PdS_S_iiiiiiiiiiiiiiiiiiE4sm_b[8192];
	ld.param.u64 	%rd6, [_Z11kernel__4_1PdS_S_iiiiiiiiiiiiiiiiii_param_0];
	ld.param.u64 	%rd4, [_Z11kernel__4_1PdS_S_iiiiiiiiiiiiiiiiii_param_1];
	ld.param.u64 	%rd5, [_Z11kernel__4_1PdS_S_iiiiiiiiiiiiiiiiii_param_2];
	ld.param.u32 	%r45, [_Z11kernel__4_1PdS_S_iiiiiiiiiiiiiiiiii_param_3];
	ld.param.u32 	%r46, [_Z11kernel__4_1PdS_S_iiiiiiiiiiiiiiiiii_param_4];
	ld.param.u32 	%r56, [_Z11kernel__4_1PdS_S_iiiiiiiiiiiiiiiiii_param_5];
	ld.param.u32 	%r47, [_Z11kernel__4_1PdS_S_iiiiiiiiiiiiiiiiii_param_6];
	ld.param.u32 	%r48, [_Z11kernel__4_1PdS_S_iiiiiiiiiiiiiiiiii_param_7];
	ld.param.u32 	%r49, [_Z11kernel__4_1PdS_S_iiiiiiiiiiiiiiiiii_param_8];
	ld.param.u32 	%r50, [_Z11kernel__4_1PdS_S_iiiiiiiiiiiiiiiiii_param_9];
	ld.param.u32 	%r57, [_Z11kernel__4_1PdS_S_iiiiiiiiiiiiiiiiii_param_10];
	ld.param.u32 	%r58, [_Z11kernel__4_1PdS_S_iiiiiiiiiiiiiiiiii_param_11];
	ld.param.u32 	%r59, [_Z11kernel__4_1PdS_S_iiiiiiiiiiiiiiiiii_param_12];
	ld.param.u32 	%r60, [_Z11kernel__4_1PdS_S_iiiiiiiiiiiiiiiiii_param_13];
	ld.param.u32 	%r61, [_Z11kernel__4_1PdS_S_iiiiiiiiiiiiiiiiii_param_14];
	ld.param.u32 	%r53, [_Z11kernel__4_1PdS_S_iiiiiiiiiiiiiiiiii_param_18];
	ld.param.u32 	%r54, [_Z11kernel__4_1PdS_S_iiiiiiiiiiiiiiiiii_param_19];
	ld.param.u32 	%r55, [_Z11kernel__4_1PdS_S_iiiiiiiiiiiiiiiiii_param_20];
	cvta.to.global.u64 	%rd1, %rd6;
	mov.u32 	%r1, %tid.x;
	shr.u32 	%r62, %r1, 4;
	and.b32  	%r2, %r1, 15;
	mov.u32 	%r3, %tid.y;
	mov.u32 	%r63, %ctaid.x;
	mul.lo.s32 	%r64, %r58, %r57;
	mul.lo.s32 	%r65, %r64, %r59;
	mul.lo.s32 	%r66, %r65, %r60;
	mul.lo.s32 	%r67, %r66, %r61;
	div.u32 	%r68, %r63, %r67;
	mul.lo.s32 	%r69, %r68, %r67;
	sub.s32 	%r70, %r63, %r69;
	div.s32 	%r4, %r70, %r66;
	mul.lo.s32 	%r71, %r4, %r66;
	sub.s32 	%r72, %r70, %r71;
	div.s32 	%r5, %r72, %r65;
	mul.lo.s32 	%r73, %r5, %r65;
	sub.s32 	%r74, %r72, %r73;
	div.s32 	%r75, %r74, %r64;
	mul.lo.s32 	%r76, %r75, %r64;
	sub.s32 	%r77, %r74, %r76;
	div.s32 	%r78, %r77, %r57;
	mul.lo.s32 	%r79, %r78, %r57;
	sub.s32 	%r80, %r77, %r79;
	shl.b32 	%r81, %r80, 4;
	or.b32  	%r6, %r81, %r2;
	shl.b32 	%r7, %r78, 4;
	add.s32 	%r82, %r7, %r3;
	shl.b32 	%r8, %r75, 2;
	add.s32 	%r83, %r4, %r62;
	shl.b32 	%r9, %r68, 2;
	mad.lo.s32 	%r84, %r9, %r48, %r83;
	mad.lo.s32 	%r85, %r84, %r47, %r5;
	mad.lo.s32 	%r86, %r85, %r56, %r8;
	mad.lo.s32 	%r87, %r86, %r46, %r82;
	mad.lo.s32 	%r10, %r87, %r45, %r6;
	sub.s32 	%r88, %r45, %r81;
	shr.s32 	%r89, %r45, 31;
	shr.u32 	%r90, %r89, 28;
	add.s32 	%r91, %r45, %r90;
	and.b32  	%r92, %r91, -16;
	sub.s32 	%r93, %r45, %r92;
	setp.lt.s32 	%p2, %r88, 16;
	selp.b32 	%r11, %r93, 16, %p2;
	sub.s32 	%r94, %r46, %r7;
	shr.s32 	%r95, %r46, 31;
	shr.u32 	%r96, %r95, 28;
	add.s32 	%r97, %r46, %r96;
	and.b32  	%r98, %r97, -16;
	sub.s32 	%r99, %r46, %r98;
	setp.lt.s32 	%p3, %r94, 16;
	selp.b32 	%r12, %r99, 16, %p3;
	sub.s32 	%r13, %r56, %r8;
	shr.s32 	%r100, %r56, 31;
	shr.u32 	%r101, %r100, 30;
	add.s32 	%r102, %r56, %r101;
	and.b32  	%r103, %r102, -4;
	sub.s32 	%r104, %r56, %r103;
	setp.gt.s32 	%p4, %r13, 3;
	selp.b32 	%r14, 4, %r104, %p4;
	sub.s32 	%r15, %r49, %r9;
	shr.s32 	%r105, %r49, 31;
	shr.u32 	%r106, %r105, 30;
	add.s32 	%r107, %r49, %r106;
	and.b32  	%r108, %r107, -4;
	sub.s32 	%r109, %r49, %r108;
	setp.gt.s32 	%p5, %r15, 3;
	selp.b32 	%r16, 4, %r109, %p5;
	setp.lt.s32 	%p6, %r55, 1;
	mov.f64 	%fd205, 0d0000000000000000;
	mov.f64 	%fd206, %fd205;
	mov.f64 	%fd207, %fd205;
	mov.f64 	%fd208, %fd205;
	mov.f64 	%fd209, %fd205;
	mov.f64 	%fd210, %fd205;
	mov.f64 	%fd211, %fd205;
	mov.f64 	%fd212, %fd205;
	mov.f64 	%fd213, %fd205;
	mov.f64 	%fd214, %fd205;
	mov.f64 	%fd215, %fd205;
	mov.f64 	%fd216, %fd205;
	mov.f64 	%fd217, %fd205;
	mov.f64 	%fd218, %fd205;
	mov.f64 	%fd219, %fd205;
	mov.f64 	%fd220, %fd205;
	@%p6 bra 	$L__BB3_15;
	setp.gt.s32 	%p7, %r48, %r4;
	setp.gt.s32 	%p8, %r47, %r5;
	setp.lt.s32 	%p9, %r2, %r11;
	and.pred  	%p10, %p8, %p7;
	and.pred  	%p1, %p10, %p9;
	mad.lo.s32 	%r112, %r4, %r45, %r6;
	mad.lo.s32 	%r113, %r112, %r47, %r5;
	mul.lo.s32 	%r114, %r50, %r49;
	mad.lo.s32 	%r17, %r114, %r113, %r9;
	add.s32 	%r18, %r7, %r2;
	and.b32  	%r115, %r1, 1008;
	or.b32  	%r19, %r2, %r115;
	cvta.to.global.u64 	%rd2, %rd5;
	cvta.to.global.u64 	%rd3, %rd4;
	mov.b32 	%r183, 0;
	mov.f64 	%fd205, 0d0000000000000000;
	not.pred 	%p14, %p1;
	mov.u32 	%r184, %r183;
$L__BB3_2:
	.pragma "nounroll";
	mov.u32 	%r20, %r183;
	setp.lt.s32 	%p11, %r16, 1;
	add.s32 	%r183, %r20, 16;
	sub.s32 	%r116, %r183, %r55;
	setp.gt.s32 	%p12, %r116, 0;
	selp.b32 	%r184, %r116, %r184, %p12;
	sub.s32 	%r24, 16, %r184;
	setp.ge.u32 	%p13, %r3, %r24;
	or.pred  	%p15, %p14, %p13;
	or.pred  	%p16, %p15, %p11;
	@%p16 bra 	$L__BB3_5;
	ld.param.u32 	%r181, [_Z11kernel__4_1PdS_S_iiiiiiiiiiiiiiiiii_param_16];
	shl.b32 	%r120, %r3, 9;
	shl.b32 	%r121, %r1, 3;
	add.s32 	%r122, %r120, %r121;
	mov.u32 	%r123, _ZZ11kernel__4_1PdS_S_iiiiiiiiiiiiiiiiiiE4sm_a;
	add.s32 	%r185, %r123, %r122;
	neg.s32 	%r186, %r16;
	add.s32 	%r124, %r20, %r3;
	mad.lo.s32 	%r27, %r124, %r181, %r17;
	mov.b32 	%r187, 0;
$L__BB3_4:
	add.s32 	%r125, %r27, %r187;
	mul.wide.u32 	%rd7, %r125, 8;
	add.s64 	%rd8, %rd3, %rd7;
	ld.global.f64 	%fd115, [%rd8];
	st.shared.f64 	[%r185], %fd115;
	add.s32 	%r187, %r187, 1;
	add.s32 	%r186, %r186, 1;
	setp.ne.s32 	%p17, %r186, 0;
	add.s32 	%r185, %r185, 128;
	@%p17 bra 	$L__BB3_4;
$L__BB3_5:
	setp.lt.s32 	%p19, %r14, 1;
	setp.ge.s32 	%p20, %r2, %r12;
	or.pred  	%p21, %p20, %p13;
	or.pred  	%p22, %p21, %p19;
	@%p22 bra 	$L__BB3_8;
	ld.param.u32 	%r182, [_Z11kernel__4_1PdS_S_iiiiiiiiiiiiiiiiii_param_17];
	add.s32 	%r128, %r20, %r3;
	mad.lo.s32 	%r34, %r128, %r182, %r18;
	mov.b32 	%r188, 0;
$L__BB3_7:
	add.s32 	%r129, %r8, %r188;
	mad.lo.s32 	%r130, %r129, %r46, %r34;
	mul.wide.u32 	%rd9, %r130, 8;
	add.s64 	%rd10, %rd2, %rd9;
	ld.global.f64 	%fd116, [%rd10];
	shl.b32 	%r131, %r188, 4;
	add.s32 	%r132, %r131, %r1;
	shl.b32 	%r133, %r3, 9;
	mov.u32 	%r134, _ZZ11kernel__4_1PdS_S_iiiiiiiiiiiiiiiiiiE4sm_b;
	add.s32 	%r135, %r134, %r133;
	shl.b32 	%r136, %r132, 3;
	add.s32 	%r137, %r135, %r136;
	st.shared.f64 	[%r137], %fd116;
	add.s32 	%r188, %r188, 1;
	setp.ne.s32 	%p23, %r188, %r14;
	@%p23 bra 	$L__BB3_7;
$L__BB3_8:
	bar.sync 	0;
	setp.gt.s32 	%p24, %r184, 15;
	@%p24 bra 	$L__BB3_14;
	max.s32 	%r37, %r24, 1;
	setp.lt.s32 	%p25, %r24, 2;
	mov.b32 	%r190, 0;
	@%p25 bra 	$L__BB3_12;
	mov.b32 	%r189, 0;
$L__BB3_11:
	shl.b32 	%r140, %r189, 9;
	mov.u32 	%r141, _ZZ11kernel__4_1PdS_S_iiiiiiiiiiiiiiiiiiE4sm_b;
	add.s32 	%r142, %r141, %r140;
	shl.b32 	%r143, %r3, 3;
	add.s32 	%r144, %r142, %r143;
	mov.u32 	%r145, _ZZ11kernel__4_1PdS_S_iiiiiiiiiiiiiiiiiiE4sm_a;
	add.s32 	%r146, %r145, %r140;
	ld.shared.f64 	%fd117, [%r144+384];
	ld.shared.f64 	%fd118, [%r144+256];
	ld.shared.f64 	%fd119, [%r144+128];
	ld.shared.f64 	%fd120, [%r144];
	shl.b32 	%r147, %r19, 3;
	add.s32 	%r148, %r146, %r147;
	ld.shared.f64 	%fd121, [%r148];
	fma.rn.f64 	%fd122, %fd120, %fd121, %fd220;
	fma.rn.f64 	%fd123, %fd119, %fd121, %fd216;
	fma.rn.f64 	%fd124, %fd118, %fd121, %fd212;
	fma.rn.f64 	%fd125, %fd117, %fd121, %fd208;
	ld.shared.f64 	%fd126, [%r148+128];
	fma.rn.f64 	%fd127, %fd120, %fd126, %fd219;
	fma.rn.f64 	%fd128, %fd119, %fd126, %fd215;
	fma.rn.f64 	%fd129, %fd118, %fd126, %fd211;
	fma.rn.f64 	%fd130, %fd117, %fd126, %fd207;
	ld.shared.f64 	%fd131, [%r148+256];
	fma.rn.f64 	%fd132, %fd120, %fd131, %fd218;
	fma.rn.f64 	%fd133, %fd119, %fd131, %fd214;
	fma.rn.f64 	%fd134, %fd118, %fd131, %fd210;
	fma.rn.f64 	%fd135, %fd117, %fd131, %fd206;
	ld.shared.f64 	%fd136, [%r148+384];
	fma.rn.f64 	%fd137, %fd120, %fd136, %fd217;
	fma.rn.f64 	%fd138, %fd119, %fd136, %fd213;
	fma.rn.f64 	%fd139, %fd118, %fd136, %fd209;
	fma.rn.f64 	%fd140, %fd117, %fd136, %fd205;
	ld.shared.f64 	%fd141, [%r144+896];
	ld.shared.f64 	%fd142, [%r144+768];
	ld.shared.f64 	%fd143, [%r144+640];
	ld.shared.f64 	%fd144, [%r144+512];
	ld.shared.f64 	%fd145, [%r148+512];
	fma.rn.f64 	%fd220, %fd144, %fd145, %fd122;
	fma.rn.f64 	%fd216, %fd143, %fd145, %fd123;
	fma.rn.f64 	%fd212, %fd142, %fd145, %fd124;
	fma.rn.f64 	%fd208, %fd141, %fd145, %fd125;
	ld.shared.f64 	%fd146, [%r148+640];
	fma.rn.f64 	%fd219, %fd144, %fd146, %fd127;
	fma.rn.f64 	%fd215, %fd143, %fd146, %fd128;
	fma.rn.f64 	%fd211, %fd142, %fd146, %fd129;
	fma.rn.f64 	%fd207, %fd141, %fd146, %fd130;
	ld.shared.f64 	%fd147, [%r148+768];
	fma.rn.f64 	%fd218, %fd144, %fd147, %fd132;
	fma.rn.f64 	%fd214, %fd143, %fd147, %fd133;
	fma.rn.f64 	%fd210, %fd142, %fd147, %fd134;
	fma.rn.f64 	%fd206, %fd141, %fd147, %fd135;
	ld.shared.f64 	%fd148, [%r148+896];
	fma.rn.f64 	%fd217, %fd144, %fd148, %fd137;
	fma.rn.f64 	%fd213, %fd143, %fd148, %fd138;
	fma.rn.f64 	%fd209, %fd142, %fd148, %fd139;
	fma.rn.f64 	%fd205, %fd141, %fd148, %fd140;
	add.s32 	%r189, %r189, 2;
	and.b32  	%r190, %r37, 2147483646;
	setp.ne.s32 	%p26, %r189, %r190;
	@%p26 bra 	$L__BB3_11;
$L__BB3_12:
	and.b32  	%r149, %r37, 1;
	setp.eq.b32 	%p27, %r149, 1;
	not.pred 	%p28, %p27;
	@%p28 bra 	$L__BB3_14;
	shl.b32 	%r150, %r190, 9;
	mov.u32 	%r151, _ZZ11kernel__4_1PdS_S_iiiiiiiiiiiiiiiiiiE4sm_b;
	add.s32 	%r152, %r151, %r150;
	shl.b32 	%r153, %r3, 3;
	add.s32 	%r154, %r152, %r153;
	mov.u32 	%r155, _ZZ11kernel__4_1PdS_S_iiiiiiiiiiiiiiiiiiE4sm_a;
	add.s32 	%r156, %r155, %r150;
	ld.shared.f64 	%fd149, [%r154+384];
	ld.shared.f64 	%fd150, [%r154+256];
	ld.shared.f64 	%fd151, [%r154+128];
	ld.shared.f64 	%fd152, [%r154];
	shl.b32 	%r157, %r19, 3;
	add.s32 	%r158, %r156, %r157;
	ld.shared.f64 	%fd153, [%r158];
	fma.rn.f64 	%fd220, %fd152, %fd153, %fd220;
	fma.rn.f64 	%fd216, %fd151, %fd153, %fd216;
	fma.rn.f64 	%fd212, %fd150, %fd153, %fd212;
	fma.rn.f64 	%fd208, %fd149, %fd153, %fd208;
	ld.shared.f64 	%fd154, [%r158+128];
	fma.rn.f64 	%fd219, %fd152, %fd154, %fd219;
	fma.rn.f64 	%fd215, %fd151, %fd154, %fd215;
	fma.rn.f64 	%fd211, %fd150, %fd154, %fd211;
	fma.rn.f64 	%fd207, %fd149, %fd154, %fd207;
	ld.shared.f64 	%fd155, [%r158+256];
	fma.rn.f64 	%fd218, %fd152, %fd155, %fd218;
	fma.rn.f64 	%fd214, %fd151, %fd155, %fd214;
	fma.rn.f64 	%fd210, %fd150, %fd155, %fd210;
	fma.rn.f64 	%fd206, %fd149, %fd155, %fd206;
	ld.shared.f64 	%fd156, [%r158+384];
	fma.rn.f64 	%fd217, %fd152, %fd156, %fd217;
	fma.rn.f64 	%fd213, %fd151, %fd156, %fd213;
	fma.rn.f64 	%fd209, %fd150, %fd156, %fd209;
	fma.rn.f64 	%fd205, %fd149, %fd156, %fd205;
$L__BB3_14:
	bar.sync 	0;
	setp.lt.s32 	%p29, %r183, %r55;
	@%p29 bra 	$L__BB3_2;
$L__BB3_15:
	setp.gt.s32 	%p30, %r48, %r4;
	setp.gt.s32 	%p31, %r47, %r5;
	setp.lt.s32 	%p32, %r2, %r11;
	and.pred  	%p33, %p31, %p32;
	setp.lt.u32 	%p34, %r1, 16;
	and.pred  	%p35, %p34, %p30;
	and.pred  	%p36, %p33, %p35;
	not.pred 	%p37, %p36;
	setp.ge.s32 	%p38, %r3, %r12;
	or.pred  	%p39, %p37, %p38;
	@%p39 bra 	$L__BB3_48;
	min.s32 	%r161, %r14, %r16;
	setp.lt.s32 	%p40, %r161, 1;
	@%p40 bra 	$L__BB3_18;
	mul.wide.s32 	%rd11, %r10, 8;
	add.s64 	%rd12, %rd1, %rd11;
	st.global.f64 	[%rd12], %fd220;
$L__BB3_18:
	setp.lt.s32 	%p41, %r14, 1;
	setp.lt.s32 	%p42, %r16, 2;
	or.pred  	%p43, %p41, %p42;
	@%p43 bra 	$L__BB3_20;
	add.s32 	%r162, %r10, %r53;
	mul.wide.s32 	%rd13, %r162, 8;
	add.s64 	%rd14, %rd1, %rd13;
	st.global.f64 	[%rd14], %fd219;
$L__BB3_20:
	setp.lt.s32 	%p44, %r14, 1;
	setp.lt.s32 	%p45, %r16, 3;
	or.pred  	%p46, %p44, %p45;
	@%p46 bra 	$L__BB3_22;
	shl.b32 	%r163, %r53, 1;
	add.s32 	%r164, %r10, %r163;
	mul.wide.s32 	%rd15, %r164, 8;
	add.s64 	%rd16, %rd1, %rd15;
	st.global.f64 	[%rd16], %fd218;
$L__BB3_22:
	setp.lt.s32 	%p47, %r14, 1;
	setp.lt.s32 	%p48, %r15, 4;
	or.pred  	%p49, %p47, %p48;
	@%p49 bra 	$L__BB3_24;
	mad.lo.s32 	%r165, %r53, 3, %r10;
	mul.wide.s32 	%rd17, %r165, 8;
	add.s64 	%rd18, %rd1, %rd17;
	st.global.f64 	[%rd18], %fd217;
$L__BB3_24:
	setp.lt.s32 	%p50, %r16, 1;
	setp.lt.s32 	%p51, %r14, 2;
	add.s32 	%r42, %r10, %r54;
	or.pred  	%p52, %p51, %p50;
	@%p52 bra 	$L__BB3_26;
	mul.wide.s32 	%rd19, %r42, 8;
	add.s64 	%rd20, %rd1, %rd19;
	st.global.f64 	[%rd20], %fd216;
$L__BB3_26:
	setp.lt.s32 	%p53, %r161, 2;
	@%p53 bra 	$L__BB3_28;
	add.s32 	%r167, %r42, %r53;
	mul.wide.s32 	%rd21, %r167, 8;
	add.s64 	%rd22, %rd1, %rd21;
	st.global.f64 	[%rd22], %fd215;
$L__BB3_28:
	setp.lt.s32 	%p54, %r14, 2;
	setp.lt.s32 	%p55, %r16, 3;
	or.pred  	%p56, %p54, %p55;
	@%p56 bra 	$L__BB3_30;
	shl.b32 	%r168, %r53, 1;
	add.s32 	%r169, %r42, %r168;
	mul.wide.s32 	%rd23, %r169, 8;
	add.s64 	%rd24, %rd1, %rd23;
	st.global.f64 	[%rd24], %fd214;
$L__BB3_30:
	setp.lt.s32 	%p57, %r14, 2;
	setp.lt.s32 	%p58, %r15, 4;
	or.pred  	%p59, %p57, %p58;
	@%p59 bra 	$L__BB3_32;
	mad.lo.s32 	%r170, %r53, 3, %r42;
	mul.wide.s32 	%rd25, %r170, 8;
	add.s64 	%rd26, %rd1, %rd25;
	st.global.f64 	[%rd26], %fd213;
$L__BB3_32:
	setp.lt.s32 	%p60, %r16, 1;
	setp.lt.s32 	%p61, %r14, 3;
	add.s32 	%r43, %r42, %r54;
	or.pred  	%p62, %p61, %p60;
	@%p62 bra 	$L__BB3_34;
	mul.wide.s32 	%rd27, %r43, 8;
	add.s64 	%rd28, %rd1, %rd27;
	st.global.f64 	[%rd28], %fd212;
$L__BB3_34:
	setp.lt.s32 	%p63, %r14, 3;
	setp.lt.s32 	%p64, %r16, 2;
	or.pred  	%p65, %p63, %p64;
	@%p65 bra 	$L__BB3_36;
	add.s32 	%r171, %r43, %r53;
	mul.wide.s32 	%rd29, %r171, 8;
	add.s64 	%rd30, %rd1, %rd29;
	st.global.f64 	[%rd30], %fd211;
$L__BB3_36:
	setp.lt.s32 	%p66, %r161, 3;
	@%p66 bra 	$L__BB3_38;
	shl.b32 	%r173, %r53, 1;
	add.s32 	%r174, %r43, %r173;
	mul.wide.s32 	%rd31, %r174, 8;
	add.s64 	%rd32, %rd1, %rd31;
	st.global.f64 	[%rd32], %fd210;
$L__BB3_38:
	setp.lt.s32 	%p67, %r14, 3;
	setp.lt.s32 	%p68, %r15, 4;
	or.pred  	%p69, %p67, %p68;
	@%p69 bra 	$L__BB3_40;
	mad.lo.s32 	%r175, %r53, 3, %r43;
	mul.wide.s32 	%rd33, %r175, 8;
	add.s64 	%rd34, %rd1, %rd33;
	st.global.f64 	[%rd34], %fd209;
$L__BB3_40:
	setp.lt.s32 	%p70, %r16, 1;
	setp.lt.s32 	%p71, %r13, 4;
	add.s32 	%r44, %r43, %r54;
	or.pred  	%p72, %p71, %p70;
	@%p72 bra 	$L__BB3_42;
	mul.wide.s32 	%rd35, %r44, 8;
	add.s64 	%rd36, %rd1, %rd35;
	st.global.f64 	[%rd36], %fd208;
$L__BB3_42:
	setp.lt.s32 	%p73, %r16, 2;
	setp.lt.s32 	%p74, %r13, 4;
	or.pred  	%p75, %p74, %p73;
	@%p75 bra 	$L__BB3_44;
	add.s32 	%r176, %r44, %r53;
	mul.wide.s32 	%rd37, %r176, 8;
	add.s64 	%rd38, %rd1, %rd37;
	st.global.f64 	[%rd38], %fd207;
$L__BB3_44:
	setp.lt.s32 	%p76, %r16, 3;
	setp.lt.s32 	%p77, %r13, 4;
	or.pred  	%p78, %p77, %p76;
	@%p78 bra 	$L__BB3_46;
	shl.b32 	%r177, %r53, 1;
	add.s32 	%r178, %r44, %r177;
	mul.wide.s32 	%rd39, %r178, 8;
	add.s64 	%rd40, %rd1, %rd39;
	st.global.f64 	[%rd40], %fd206;
$L__BB3_46:
	min.s32 	%r179, %r13, %r15;
	setp.lt.s32 	%p79, %r179, 4;
	@%p79 bra 	$L__BB3_48;
	mad.lo.s32 	%r180, %r53, 3, %r44;
	mul.wide.s32 	%rd41, %r180, 8;
	add.s64 	%rd42, %rd1, %rd41;
	st.global.f64 	[%rd42], %fd205;
$L__BB3_48:
	ret;

}


// ===== COMPILED SASS (sm_100) =====

	.target	sm_100

	.elftype	@"ET_EXEC"


//--------------------- .note.nv.tkinfo           --------------------------
	.section	.note.nv.tkinfo,"",@"SHT_NOTE"
	.sectionflags	@"SHF_NOTE_NV_TKINFO"
	.tkinfo
        /*0018*/ 	.word	0x00000002
        /*0030*/ 	.string	""
        /*0030*/ 	.string	"ptxas"
        /*0030*/ 	.string	"Cuda compilation tools, release 13.0, V13.0.88"
        /*0030*/ 	.string	"Build cuda_13.0.r13.0/compiler.36424714_0"
        /*0030*/ 	.string	"-arch sm_100 -m 64 "



//--------------------- .note.nv.cuinfo           --------------------------
	.section	.note.nv.cuinfo,"",@"SHT_NOTE"
	.sectionflags	@"SHF_NOTE_NV_CUINFO"
        /*0018*/ 	.short	0x0002
        /*001a*/ 	.short	0x0064
        /*001c*/ 	.short	0x0082
	.zero		2


//--------------------- .nv.info                  --------------------------
	.section	.nv.info,"",@"SHT_CUDA_INFO"
	.align	4


	//----- nvinfo : EIATTR_REGCOUNT
	.align		4
        /*0000*/ 	.byte	0x04, 0x2f
        /*0002*/ 	.short	(.L_1 - .L_0)
	.align		4
.L_0:
        /*0004*/ 	.word	index@(_Z11kernel__1_1PdS_S_iiiiiiiiiiiiiiiiii)
        /*0008*/ 	.word	0x00000040


	//----- nvinfo : EIATTR_FRAME_SIZE
	.align		4
.L_1:
        /*000c*/ 	.byte	0x04, 0x11
        /*000e*/ 	.short	(.L_3 - .L_2)
	.align		4
.L_2:
        /*0010*/ 	.word	index@(_Z11kernel__1_1PdS_S_iiiiiiiiiiiiiiiiii)
        /*0014*/ 	.word	0x00000000


	//----- nvinfo : EIATTR_REGCOUNT
	.align		4
.L_3:
        /*0018*/ 	.byte	0x04, 0x2f
        /*001a*/ 	.short	(.L_5 - .L_4)
	.align		4
.L_4:
        /*001c*/ 	.word	index@(_Z11kernel__2_1PdS_S_iiiiiiiiiiiiiiiiii)
        /*0020*/ 	.word	0x00000040


	//----- nvinfo : EIATTR_FRAME_SIZE
	.align		4
.L_5:
        /*0024*/ 	.byte	0x04, 0x11
        /*0026*/ 	.short	(.L_7 - .L_6)
	.align		4
.L_6:
        /*0028*/ 	.word	index@(_Z11kernel__2_1PdS_S_iiiiiiiiiiiiiiiiii)
        /*002c*/ 	.word	0x00000000


	//----- nvinfo : EIATTR_REGCOUNT
	.align		4
.L_7:
        /*0030*/ 	.byte	0x04, 0x2f
        /*0032*/ 	.short	(.L_9 - .L_8)
	.align		4
.L_8:
        /*0034*/ 	.word	index@(_Z11kernel__3_1PdS_S_iiiiiiiiiiiiiiiiii)
        /*0038*/ 	.word	0x00000040


	//----- nvinfo : EIATTR_FRAME_SIZE
	.align		4
.L_9:
        /*003c*/ 	.byte	0x04, 0x11
        /*003e*/ 	.short	(.L_11 - .L_10)
	.align		4
.L_10:
        /*0040*/ 	.word	index@(_Z11kernel__3_1PdS_S_iiiiiiiiiiiiiiiiii)
        /*0044*/ 	.word	0x00000000


	//----- nvinfo : EIATTR_REGCOUNT
	.align		4
.L_11:
        /*0048*/ 	.byte	0x04, 0x2f
        /*004a*/ 	.short	(.L_13 - .L_12)
	.align		4
.L_12:
        /*004c*/ 	.word	index@(_Z11kernel__4_1PdS_S_iiiiiiiiiiiiiiiiii)
        /*0050*/ 	.word	0x00000046


	//----- nvinfo : EIATTR_FRAME_SIZE
	.align		4
.L_13:
        /*0054*/ 	.byte	0x04, 0x11
        /*0056*/ 	.short	(.L_15 - .L_14)
	.align		4
.L_14:
        /*0058*/ 	.word	index@(_Z11kernel__4_1PdS_S_iiiiiiiiiiiiiiiiii)
        /*005c*/ 	.word	0x00000000


	//----- nvinfo : EIATTR_MIN_STACK_SIZE
	.align		4
.L_15:
        /*0060*/ 	.byte	0x04, 0x12
        /*0062*/ 	.short	(.L_17 - .L_16)
	.align		4
.L_16:
        /*0064*/ 	.word	index@(_Z11kernel__4_1PdS_S_iiiiiiiiiiiiiiiiii)
        /*0068*/ 	.word	0x00000000


	//----- nvinfo : EIATTR_MIN_STACK_SIZE
	.align		4
.L_17:
        /*006c*/ 	.byte	0x04, 0x12
        /*006e*/ 	.short	(.L_19 - .L_18)
	.align		4
.L_18:
        /*0070*/ 	.word	index@(_Z11kernel__3_1PdS_S_iiiiiiiiiiiiiiiiii)
        /*0074*/ 	.word	0x00000000


	//----- nvinfo : EIATTR_MIN_STACK_SIZE
	.align		4
.L_19:
        /*0078*/ 	.byte	0x04, 0x12
        /*007a*/ 	.short	(.L_21 - .L_20)
	.align		4
.L_20:
        /*007c*/ 	.word	index@(_Z11kernel__2_1PdS_S_iiiiiiiiiiiiiiiiii)
        /*0080*/ 	.word	0x00000000


	//----- nvinfo : EIATTR_MIN_STACK_SIZE
	.align		4
.L_21:
        /*0084*/ 	.byte	0x04, 0x12
        /*0086*/ 	.short	(.L_23 - .L_22)
	.align		4
.L_22:
        /*0088*/ 	.word	index@(_Z11kernel__1_1PdS_S_iiiiiiiiiiiiiiiiii)
        /*008c*/ 	.word	0x00000000
.L_23:


//--------------------- .nv.compat                --------------------------
	.section	.nv.compat,"",@"SHT_CUDA_COMPAT_INFO"
	.align	4
        /*0000*/ 	.byte	0x02, 0x09, 0x00, 0x00, 0x02, 0x02, 0x01, 0x00, 0x02, 0x05, 0x05, 0x00, 0x03, 0x07, 0x01, 0x01
        /*0010*/ 	.byte	0x02, 0x03, 0x00, 0x00, 0x02, 0x06, 0x01, 0x00, 0x04, 0x0b, 0x08, 0x00, 0x01, 0x00, 0x00, 0x00
        /*0020*/ 	.byte	0x00, 0x00, 0x00, 0x00


//--------------------- .nv.info._Z11kernel__4_1PdS_S_iiiiiiiiiiiiiiiiii --------------------------
	.section	.nv.info._Z11kernel__4_1PdS_S_iiiiiiiiiiiiiiiiii,"",@"SHT_CUDA_INFO"
	.sectionflags	@""
	.align	4


	//----- nvinfo : EIATTR_CUDA_API_VERSION
	.align		4
        /*0000*/ 	.byte	0x04, 0x37
        /*0002*/ 	.short	(.L_25 - .L_24)
.L_24:
        /*0004*/ 	.word	0x00000082


	//----- nvinfo : EIATTR_KPARAM_INFO
	.align		4
.L_25:
        /*0008*/ 	.byte	0x04, 0x17
        /*000a*/ 	.short	(.L_27 - .L_26)
.L_26:
        /*000c*/ 	.word	0x00000000
        /*0010*/ 	.short	0x0014
        /*0012*/ 	.short	0x005c
        /*0014*/ 	.byte	0x00, 0xf0, 0x11, 0x00


	//----- nvinfo : EIATTR_KPARAM_INFO
	.align		4
.L_27:
        /*0018*/ 	.byte	0x04, 0x17
        /*001a*/ 	.short	(.L_29 - .L_28)
.L_28:
        /*001c*/ 	.word	0x00000000
        /*0020*/ 	.short	0x0013
        /*0022*/ 	.short	0x0058
        /*0024*/ 	.byte	0x00, 0xf0, 0x11, 0x00


	//----- nvinfo : EIATTR_KPARAM_INFO
	.align		4
.L_29:
        /*0028*/ 	.byte	0x04, 0x17
        /*002a*/ 	.short	(.L_31 - .L_30)
.L_30:
        /*002c*/ 	.word	0x00000000
        /*0030*/ 	.short	0x0012
        /*0032*/ 	.short	0x0054
        /*0034*/ 	.byte	0x00, 0xf0, 0x11, 0x00


	//----- nvinfo : EIATTR_KPARAM_INFO
	.align		4
.L_31:
        /*0038*/ 	.byte	0x04, 0x17
        /*003a*/ 	.short	(.L_33 - .L_32)
.L_32:
        /*003c*/ 	.word	0x00000000
        /*0040*/ 	.short	0x0011
        /*0042*/ 	.short	0x0050
        /*0044*/ 	.byte	0x00, 0xf0, 0x11, 0x00


	//----- nvinfo : EIATTR_KPARAM_INFO
	.align		4
.L_33:
        /*0048*/ 	.byte	0x04, 0x17
        /*004a*/ 	.short	(.L_35 - .L_34)
.L_34:
        /*004c*/ 	.word	0x00000000
        /*0050*/ 	.short	0x0010
        /*0052*/ 	.short	0x004c
        /*0054*/ 	.byte	0x00, 0xf0, 0x11, 0x00


	//----- nvinfo : EIATTR_KPARAM_INFO
	.align		4
.L_35:
        /*0058*/ 	.byte	0x04, 0x17
        /*005a*/ 	.short	(.L_37 - .L_36)
.L_36:
        /*005c*/ 	.word	0x00000000
        /*0060*/ 	.short	0x000f
        /*0062*/ 	.short	0x0048
        /*0064*/ 	.byte	0x00, 0xf0, 0x11, 0x00


	//----- nvinfo : EIATTR_KPARAM_INFO
	.align		4
.L_37:
        /*0068*/ 	.byte	0x04, 0x17
        /*006a*/ 	.short	(.L_39 - .L_38)
.L_38:
        /*006c*/ 	.word	0x00000000
        /*0070*/ 	.short	0x000e
        /*0072*/ 	.short	0x0044
        /*0074*/ 	.byte	0x00, 0xf0, 0x11, 0x00


	//----- nvinfo : EIATTR_KPARAM_INFO
	.align		4
.L_39:
        /*0078*/ 	.byte	0x04, 0x17
        /*007a*/ 	.short	(.L_41 - .L_40)
.L_40:
        /*007c*/ 	.word	0x00000000
        /*0080*/ 	.short	0x000d
        /*0082*/ 	.short	0x0040
        /*0084*/ 	.byte	0x00, 0xf0, 0x11, 0x00


	//----- nvinfo : EIATTR_KPARAM_INFO
	.align		4
.L_41:
        /*0088*/ 	.byte	0x04, 0x17
        /*008a*/ 	.short	(.L_43 - .L_42)
.L_42:
        /*008c*/ 	.word	0x00000000
        /*0090*/ 	.short	0x000c
        /*0092*/ 	.short	0x003c
        /*0094*/ 	.byte	0x00, 0xf0, 0x11, 0x00


	//----- nvinfo : EIATTR_KPARAM_INFO
	.align		4
.L_43:
        /*0098*/ 	.byte	0x04, 0x17
        /*009a*/ 	.short	(.L_45 - .L_44)
.L_44:
        /*009c*/ 	.word	0x00000000
        /*00a0*/ 	.short	0x000b
        /*00a2*/ 	.short	0x0038
        /*00a4*/ 	.byte	0x00, 0xf0, 0x11, 0x00


	//----- nvinfo : EIATTR_KPARAM_INFO
	.align		4
.L_45:
        /*00a8*/ 	.byte	0x04, 0x17
        /*00aa*/ 	.short	(.L_47 - .L_46)
.L_46:
        /*00ac*/ 	.word	0x00000000
        /*00b0*/ 	.short	0x000a
        /*00b2*/ 	.short	0x0034
        /*00b4*/ 	.byte	0x00, 0xf0, 0x11, 0x00


	//----- nvinfo : EIATTR_KPARAM_INFO
	.align		4
.L_47:
        /*00b8*/ 	.byte	0x04, 0x17
        /*00ba*/ 	.short	(.L_49 - .L_48)
.L_48:
        /*00bc*/ 	.word	0x00000000
        /*00c0*/ 	.short	0x0009
        /*00c2*/ 	.short	0x0030
        /*00c4*/ 	.byte	0x00, 0xf0, 0x11, 0x00


	//----- nvinfo : EIATTR_KPARAM_INFO
	.align		4
.L_49:
        /*00c8*/ 	.byte	0x04, 0x17
        /*00ca*/ 	.short	(.L_51 - .L_50)
.L_50:
        /*00cc*/ 	.word	0x00000000
        /*00d0*/ 	.short	0x0008
        /*00d2*/ 	.short	0x002c
        /*00d4*/ 	.byte	0x00, 0xf0, 0x11, 0x00


	//----- nvinfo : EIATTR_KPARAM_INFO
	.align		4
.L_51:
        /*00d8*/ 	.byte	0x04, 0x17
        /*00da*/ 	.short	(.L_53 - .L_52)
.L_52:
        /*00dc*/ 	.word	0x00000000
        /*00e0*/ 	.short	0x0007
        /*00e2*/ 	.short	0x0028
        /*00e4*/ 	.byte	0x00, 0xf0, 0x11, 0x00


	//----- nvinfo : EIATTR_KPARAM_INFO
	.align		4
.L_53:
        /*00e8*/ 	.byte	0x04, 0x17
        /*00ea*/ 	.short	(.L_55 - .L_54)
.L_54:
        /*00ec*/ 	.word	0x00000000
        /*00f0*/ 	.short	0x0006
        /*00f2*/ 	.short	0x0024
        /*00f4*/ 	.byte	0x00, 0xf0, 0x11, 0x00


	//----- nvinfo : EIATTR_KPARAM_INFO
	.align		4
.L_55:
        /*00f8*/ 	.byte	0x04, 0x17
        /*00fa*/ 	.short	(.L_57 - .L_56)
.L_56:
        /*00fc*/ 	.word	0x00000000
        /*0100*/ 	.short	0x0005
        /*0102*/ 	.short	0x0020
        /*0104*/ 	.byte	0x00, 0xf0, 0x11, 0x00


	//----- nvinfo : EIATTR_KPARAM_INFO
	.align		4
.L_57:
        /*0108*/ 	.byte	0x04, 0x17
        /*010a*/ 	.short	(.L_59 - .L_58)
.L_58:
        /*010c*/ 	.word	0x00000000
        /*0110*/ 	.short	0x0004
        /*0112*/ 	.short	0x001c
        /*0114*/ 	.byte	0x00, 0xf0, 0x11, 0x00


	//----- nvinfo : EIATTR_KPARAM_INFO
	.align		4
.L_59:
        /*0118*/ 	.byte	0x04, 0x17
        /*011a*/ 	.short	(.L_61 - .L_60)
.L_60:
        /*011c*/ 	.word	0x00000000
        /*0120*/ 	.short	0x0003
        /*0122*/ 	.short	0x0018
        /*0124*/ 	.byte	0x00, 0xf0, 0x11, 0x00


	//----- nvinfo : EIATTR_KPARAM_INFO
	.align		4
.L_61:
        /*0128*/ 	.byte	0x04, 0x17
        /*012a*/ 	.short	(.L_63 - .L_62)
.L_62:
        /*012c*/ 	.word	0x00000000
        /*0130*/ 	.short	0x0002
        /*0132*/ 	.short	0x0010
        /*0134*/ 	.byte	0x00, 0xf5, 0x21, 0x00


	//----- nvinfo : EIATTR_KPARAM_INFO
	.align		4
.L_63:
        /*0138*/ 	.byte	0x04, 0x17
        /*013a*/ 	.short	(.L_65 - .L_64)
.L_64:
        /*013c*/ 	.word	0x00000000
        /*0140*/ 	.short	0x0001
        /*0142*/ 	.short	0x0008
        /*0144*/ 	.byte	0x00, 0xf5, 0x21, 0x00


	//----- nvinfo : EIATTR_KPARAM_INFO
	.align		4
.L_65:
        /*0148*/ 	.byte	0x04, 0x17
        /*014a*/ 	.short	(.L_67 - .L_66)
.L_66:
        /*014c*/ 	.word	0x00000000
        /*0150*/ 	.short	0x0000
        /*0152*/ 	.short	0x0000
        /*0154*/ 	.byte	0x00, 0xf5, 0x21, 0x00


	//----- nvinfo : EIATTR_SPARSE_MMA_MASK
	.align		4
.L_67:
        /*0158*/ 	.byte	0x03, 0x50
        /*015a*/ 	.short	0x0000


	//----- nvinfo : EIATTR_MAXREG_COUNT
	.align		4
        /*015c*/ 	.byte	0x03, 0x1b
        /*015e*/ 	.short	0x00ff


	//----- nvinfo : EIATTR_NUM_BARRIERS
	.align		4
        /*0160*/ 	.byte	0x02, 0x4c
        /*0162*/ 	.byte	0x01
	.zero		1


	//----- nvinfo : EIATTR_MERCURY_ISA_VERSION
	.align		4
        /*0164*/ 	.byte	0x03, 0x5f
        /*0166*/ 	.short	0x0101


	//----- nvinfo : EIATTR_VRC_CTA_INIT_COUNT
	.align		4
        /*0168*/ 	.byte	0x02, 0x4a
	.zero		1
	.zero		1


	//----- nvinfo : EIATTR_EXIT_INSTR_OFFSETS
	.align		4
        /*016c*/ 	.byte	0x04, 0x1c
        /*016e*/ 	.short	(.L_69 - .L_68)


	//   ....[0]....
.L_68:
        /*0170*/ 	.word	0x00001f90


	//   ....[1]....
        /*0174*/ 	.word	0x00002570


	//   ....[2]....
        /*0178*/ 	.word	0x000025d0


	//----- nvinfo : EIATTR_CRS_STACK_SIZE
	.align		4
.L_69:
        /*017c*/ 	.byte	0x04, 0x1e
        /*017e*/ 	.short	(.L_71 - .L_70)
.L_70:
        /*0180*/ 	.word	0x00000000


	//----- nvinfo : EIATTR_CBANK_PARAM_SIZE
	.align		4
.L_71:
        /*0184*/ 	.byte	0x03, 0x19
        /*0186*/ 	.short	0x0060


	//----- nvinfo : EIATTR_PARAM_CBANK
	.align		4
        /*0188*/ 	.byte	0x04, 0x0a
        /*018a*/ 	.short	(.L_73 - .L_72)
	.align		4
.L_72:
        /*018c*/ 	.word	index@(.nv.constant0._Z11kernel__4_1PdS_S_iiiiiiiiiiiiiiiiii)
        /*0190*/ 	.short	0x0380
        /*0192*/ 	.short	0x0060


	//----- nvinfo : EIATTR_SW_WAR
	.align		4
.L_73:
        /*0194*/ 	.byte	0x04, 0x36
        /*0196*/ 	.short	(.L_75 - .L_74)
.L_74:
        /*0198*/ 	.word	0x00000008
.L_75:


//--------------------- .nv.info._Z11kernel__3_1PdS_S_iiiiiiiiiiiiiiiiii --------------------------
	.section	.nv.info._Z11kernel__3_1PdS_S_iiiiiiiiiiiiiiiiii,"",@"SHT_CUDA_INFO"
	.sectionflags	@""
	.align	4


	//----- nvinfo : EIATTR_CUDA_API_VERSION
	.align		4
        /*0000*/ 	.byte	0x04, 0x37
        /*0002*/ 	.short	(.L_77 - .L_76)
.L_76:
        /*0004*/ 	.word	0x00000082


	//----- nvinfo : EIATTR_KPARAM_INFO
	.align		4
.L_77:
        /*0008*/ 	.byte	0x04, 0x17
        /*000a*/ 	.short	(.L_79 - .L_78)
.L_78:
        /*000c*/ 	.word	0x00000000
        /*0010*/ 	.short	0x0014
        /*0012*/ 	.short	0x005c
        /*0014*/ 	.byte	0x00, 0xf0, 0x11, 0x00


	//----- nvinfo : EIATTR_KPARAM_INFO
	.align		4
.L_79:
        /*0018*/ 	.byte	0x04, 0x17
        /*001a*/ 	.short	(.L_81 - .L_80)
.L_80:
        /*001c*/ 	.word	0x00000000
        /*0020*/ 	.short	0x0013
        /*0022*/ 	.short	0x0058
        /*0024*/ 	.byte	0x00, 0xf0, 0x11, 0x00


	//----- nvinfo : EIATTR_KPARAM_INFO
	.align		4
.L_81:
        /*0028*/ 	.byte	0x04, 0x17
        /*002a*/ 	.short	(.L_83 - .L_82)
.L_82:
        /*002c*/ 	.word	0x00000000
        /*0030*/ 	.short	0x0012
        /*0032*/ 	.short	0x0054
        /*0034*/ 	.byte	0x00, 0xf0, 0x11, 0x00


	//----- nvinfo : EIATTR_KPARAM_INFO
	.align		4
.L_83:
        /*0038*/ 	.byte	0x04, 0x17
        /*003a*/ 	.short	(.L_85 - .L_84)
.L_84:
        /*003c*/ 	.word	0x00000000
        /*0040*/ 	.short	0x0011
        /*0042*/ 	.short	0x0050
        /*0044*/ 	.byte	0x00, 0xf0, 0x11, 0x00


	//----- nvinfo : EIATTR_KPARAM_INFO
	.align		4
.L_85:
        /*0048*/ 	.byte	0x04, 0x17
        /*004a*/ 	.short	(.L_87 - .L_86)
.L_86:
        /*004c*/ 	.word	0x00000000
        /*0050*/ 	.short	0x0010
        /*0052*/ 	.short	0x004c
        /*0054*/ 	.byte	0x00, 0xf0, 0x11, 0x00


	//----- nvinfo : EIATTR_KPARAM_INFO
	.align		4
.L_87:
        /*0058*/ 	.byte	0x04, 0x17
        /*005a*/ 	.short	(.L_89 - .L_88)
.L_88:
        /*005c*/ 	.word	0x00000000
        /*0060*/ 	.short	0x000f
        /*0062*/ 	.short	0x0048
        /*0064*/ 	.byte	0x00, 0xf0, 0x11, 0x00


	//----- nvinfo : EIATTR_KPARAM_INFO
	.align		4
.L_89:
        /*0068*/ 	.byte	0x04, 0x17
        /*006a*/ 	.short	(.L_91 - .L_90)
.L_90:
        /*006c*/ 	.word	0x00000000
        /*0070*/ 	.short	0x000e
        /*0072*/ 	.short	0x0044
        /*0074*/ 	.byte	0x00, 0xf0, 0x11, 0x00


	//----- nvinfo : EIATTR_KPARAM_INFO
	.align		4
.L_91:
        /*0078*/ 	.byte	0x04, 0x17
        /*007a*/ 	.short	(.L_93 - .L_92)
.L_92:
        /*007c*/ 	.word	0x00000000
        /*0080*/ 	.short	0x000d
        /*0082*/ 	.short	0x0040
        /*0084*/ 	.byte	0x00, 0xf0, 0x11, 0x00


	//----- nvinfo : EIATTR_KPARAM_INFO
	.align		4
.L_93:
        /*0088*/ 	.byte	0x04, 0x17
        /*008a*/ 	.short	(.L_95 - .L_94)
.L_94:
        /*008c*/ 	.word	0x00000000
        /*0090*/ 	.short	0x000c
        /*0092*/ 	.short	0x003c
        /*0094*/ 	.byte	0x00, 0xf0, 0x11, 0x00


	//----- nvinfo : EIATTR_KPARAM_INFO
	.align		4
.L_95:
        /*0098*/ 	.byte	0x04, 0x17
        /*009a*/ 	.short	(.L_97 - .L_96)
.L_96:
        /*009c*/ 	.word	0x00000000
        /*00a0*/ 	.short	0x000b
        /*00a2*/ 	.short	0x0038
        /*00a4*/ 	.byte	0x00, 0xf0, 0x11, 0x00


	//----- nvinfo : EIATTR_KPARAM_INFO
	.align		4
.L_97:
        /*00a8*/ 	.byte	0x04, 0x17
        /*00aa*/ 	.short	(.L_99 - .L_98)
.L_98:
        /*00ac*/ 	.word	0x00000000
        /*00b0*/ 	.short	0x000a
        /*00b2*/ 	.short	0x0034
        /*00b4*/ 	.byte	0x00, 0xf0, 0x11, 0x00


	//----- nvinfo : EIATTR_KPARAM_INFO
	.align		4
.L_99:
        /*00b8*/ 	.byte	0x04, 0x17
        /*00ba*/ 	.short	(.L_101 - .L_100)
.L_100:
        /*00bc*/ 	.word	0x00000000
        /*00c0*/ 	.short	0x0009
        /*00c2*/ 	.short	0x0030
        /*00c4*/ 	.byte	0x00, 0xf0, 0x11, 0x00


	//----- nvinfo : EIATTR_KPARAM_INFO
	.align		4
.L_101:
        /*00c8*/ 	.byte	0x04, 0x17
        /*00ca*/ 	.short	(.L_103 - .L_102)
.L_102:
        /*00cc*/ 	.word	0x00000000
        /*00d0*/ 	.short	0x0008
        /*00d2*/ 	.short	0x002c
        /*00d4*/ 	.byte	0x00, 0xf0, 0x11, 0x00


	//----- nvinfo : EIATTR_KPARAM_INFO
	.align		4
.L_103:
        /*00d8*/ 	.byte	0x04, 0x17
        /*00da*/ 	.short	(.L_105 - .L_104)
.L_104:
        /*00dc*/ 	.word	0x00000000
        /*00e0*/ 	.short	0x0007
        /*00e2*/ 	.short	0x0028
        /*00e4*/ 	.byte	0x00, 0xf0, 0x11, 0x00


	//----- nvinfo : EIATTR_KPARAM_INFO
	.align		4
.L_105:
        /*00e8*/ 	.byte	0x04, 0x17
        /*00ea*/ 	.short	(.L_107 - .L_106)
.L_106:
        /*00ec*/ 	.word	0x00000000
        /*00f0*/ 	.short	0x0006
        /*00f2*/ 	.short	0x0024
        /*00f4*/ 	.byte	0x00, 0xf0, 0x11, 0x00


	//----- nvinfo : EIATTR_KPARAM_INFO
	.align		4
.L_107:
        /*00f8*/ 	.byte	0x04, 0x17
        /*00fa*/ 	.short	(.L_109 - .L_108)
.L_108:
        /*00fc*/ 	.word	0x00000000
        /*0100*/ 	.short	0x0005
        /*0102*/ 	.short	0x0020
        /*0104*/ 	.byte	0x00, 0xf0, 0x11, 0x00


	//----- nvinfo : EIATTR_KPARAM_INFO
	.align		4
.L_109:
        /*0108*/ 	.byte	0x04, 0x17
        /*010a*/ 	.short	(.L_111 - .L_110)
.L_110:
        /*010c*/ 	.word	0x00000000
        /*0110*/ 	.short	0x0004
        /*0112*/ 	.short	0x001c
        /*0114*/ 	.byte	0x00, 0xf0, 0x11, 0x00


	//----- nvinfo : EIATTR_KPARAM_INFO
	.align		4
.L_111:
        /*0118*/ 	.byte	0x04, 0x17
        /*011a*/ 	.short	(.L_113 - .L_112)
.L_112:
        /*011c*/ 	.word	0x00000000
        /*0120*/ 	.short	0x0003
        /*0122*/ 	.short	0x0018
        /*0124*/ 	.byte	0x00, 0xf0, 0x11, 0x00


	//----- nvinfo : EIATTR_KPARAM_INFO
	.align		4
.L_113:
        /*0128*/ 	.byte	0x04, 0x17
        /*012a*/ 	.short	(.L_115 - .L_114)
.L_114:
        /*012c*/ 	.word	0x00000000
        /*0130*/ 	.short	0x0002
        /*0132*/ 	.short	0x0010
        /*0134*/ 	.byte	0x00, 0xf5, 0x21, 0x00


	//----- nvinfo : EIATTR_KPARAM_INFO
	.align		4
.L_115:
        /*0138*/ 	.byte	0x04, 0x17
        /*013a*/ 	.short	(.L_117 - .L_116)
.L_116:
        /*013c*/ 	.word	0x00000000
        /*0140*/ 	.short	0x0001
        /*0142*/ 	.short	0x0008
        /*0144*/ 	.byte	0x00, 0xf5, 0x21, 0x00


	//----- nvinfo : EIATTR_KPARAM_INFO
	.align		4
.L_117:
        /*0148*/ 	.byte	0x04, 0x17
        /*014a*/ 	.short	(.L_119 - .L_118)
.L_118:
        /*014c*/ 	.word	0x00000000
        /*0150*/ 	.short	0x0000
        /*0152*/ 	.short	0x0000
        /*0154*/ 	.byte	0x00, 0xf5, 0x21, 0x00


	//----- nvinfo : EIATTR_SPARSE_MMA_MASK
	.align		4
.L_119:
        /*0158*/ 	.byte	0x03, 0x50
        /*015a*/ 	.short	0x0000


	//----- nvinfo : EIATTR_MAXREG_COUNT
	.align		4
        /*015c*/ 	.byte	0x03, 0x1b
        /*015e*/ 	.short	0x00ff


	//----- nvinfo : EIATTR_NUM_BARRIERS
	.align		4
        /*0160*/ 	.byte	0x02, 0x4c
        /*0162*/ 	.byte	0x01
	.zero		1


	//----- nvinfo : EIATTR_MERCURY_ISA_VERSION
	.align		4
        /*0164*/ 	.byte	0x03, 0x5f
        /*0166*/ 	.short	0x0101


	//----- nvinfo : EIATTR_VRC_CTA_INIT_COUNT
	.align		4
        /*0168*/ 	.byte	0x02, 0x4a
	.zero		1
	.zero		1


	//----- nvinfo : EIATTR_EXIT_INSTR_OFFSETS
	.align		4
        /*016c*/ 	.byte	0x04, 0x1c
        /*016e*/ 	.short	(.L_121 - .L_120)


	//   ....[0]....
.L_120:
        /*0170*/ 	.word	0x00001cc0


	//   ....[1]....
        /*0174*/ 	.word	0x00002380


	//   ....[2]....
        /*0178*/ 	.word	0x000023e0


	//----- nvinfo : EIATTR_CRS_STACK_SIZE
	.align		4
.L_121:
        /*017c*/ 	.byte	0x04, 0x1e
        /*017e*/ 	.short	(.L_123 - .L_122)
.L_122:
        /*0180*/ 	.word	0x00000000


	//----- nvinfo : EIATTR_CBANK_PARAM_SIZE
	.align		4
.L_123:
        /*0184*/ 	.byte	0x03, 0x19
        /*0186*/ 	.short	0x0060


	//----- nvinfo : EIATTR_PARAM_CBANK
	.align		4
        /*0188*/ 	.byte	0x04, 0x0a
        /*018a*/ 	.short	(.L_125 - .L_124)
	.align		4
.L_124:
        /*018c*/ 	.word	index@(.nv.constant0._Z11kernel__3_1PdS_S_iiiiiiiiiiiiiiiiii)
        /*0190*/ 	.short	0x0380
        /*0192*/ 	.short	0x0060


	//----- nvinfo : EIATTR_SW_WAR
	.align		4
.L_125:
        /*0194*/ 	.byte	0x04, 0x36
        /*0196*/ 	.short	(.L_127 - .L_126)
.L_126:
        /*0198*/ 	.word	0x00000008
.L_127:


//--------------------- .nv.info._Z11kernel__2_1PdS_S_iiiiiiiiiiiiiiiiii --------------------------
	.section	.nv.info._Z11kernel__2_1PdS_S_iiiiiiiiiiiiiiiiii,"",@"SHT_CUDA_INFO"
	.sectionflags	@""
	.align	4


	//----- nvinfo : EIATTR_CUDA_API_VERSION
	.align		4
        /*0000*/ 	.byte	0x04, 0x37
        /*0002*/ 	.short	(.L_129 - .L_128)
.L_128:
        /*0004*/ 	.word	0x00000082


	//----- nvinfo : EIATTR_KPARAM_INFO
	.align		4
.L_129:
        /*0008*/ 	.byte	0x04, 0x17
        /*000a*/ 	.short	(.L_131 - .L_130)
.L_130:
        /*000c*/ 	.word	0x00000000
        /*0010*/ 	.short	0x0014
        /*0012*/ 	.short	0x005c
        /*0014*/ 	.byte	0x00, 0xf0, 0x11, 0x00


	//----- nvinfo : EIATTR_KPARAM_INFO
	.align		4
.L_131:
        /*0018*/ 	.byte	0x04, 0x17
        /*001a*/ 	.short	(.L_133 - .L_132)
.L_132:
        /*001c*/ 	.word	0x00000000
        /*0020*/ 	.short	0x0013
        /*0022*/ 	.short	0x0058
        /*0024*/ 	.byte	0x00, 0xf0, 0x11, 0x00


	//----- nvinfo : EIATTR_KPARAM_INFO
	.align		4
.L_133:
        /*0028*/ 	.byte	0x04, 0x17
        /*002a*/ 	.short	(.L_135 - .L_134)
.L_134:
        /*002c*/ 	.word	0x00000000
        /*0030*/ 	.short	0x0012
        /*0032*/ 	.short	0x0054
        /*0034*/ 	.byte	0x00, 0xf0, 0x11, 0x00


	//----- nvinfo : EIATTR_KPARAM_INFO
	.align		4
.L_135:
        /*0038*/ 	.byte	0x04, 0x17
        /*003a*/ 	.short	(.L_137 - .L_136)
.L_136:
        /*003c*/ 	.word	0x00000000
        /*0040*/ 	.short	0x0011
        /*0042*/ 	.short	0x0050
        /*0044*/ 	.byte	0x00, 0xf0, 0x11, 0x00


	//----- nvinfo : EIATTR_KPARAM_INFO
	.align		4
.L_137:
        /*0048*/ 	.byte	0x04, 0x17
        /*004a*/ 	.short	(.L_139 - .L_138)
.L_138:
        /*004c*/ 	.word	0x00000000
        /*0050*/ 	.short	0x0010
        /*0052*/ 	.short	0x004c
        /*0054*/ 	.byte	0x00, 0xf0, 0x11, 0x00


	//----- nvinfo : EIATTR_KPARAM_INFO
	.align		4
.L_139:
        /*0058*/ 	.byte	0x04, 0x17
        /*005a*/ 	.short	(.L_141 - .L_140)
.L_140:
        /*005c*/ 	.word	0x00000000
        /*0060*/ 	.short	0x000f
        /*0062*/ 	.short	0x0048
        /*0064*/ 	.byte	0x00, 0xf0, 0x11, 0x00


	//----- nvinfo : EIATTR_KPARAM_INFO
	.align		4
.L_141:
        /*0068*/ 	.byte	0x04, 0x17
        /*006a*/ 	.short	(.L_143 - .L_142)
.L_142:
        /*006c*/ 	.word	0x00000000
        /*0070*/ 	.short	0x000e
        /*0072*/ 	.short	0x0044
        /*0074*/ 	.byte	0x00, 0xf0, 0x11, 0x00


	//----- nvinfo : EIATTR_KPARAM_INFO
	.align		4
.L_143:
        /*0078*/ 	.byte	0x04, 0x17
        /*007a*/ 	.short	(.L_145 - .L_144)
.L_144:
        /*007c*/ 	.word	0x00000000
        /*0080*/ 	.short	0x000d
        /*0082*/ 	.short	0x0040
        /*0084*/ 	.byte	0x00, 0xf0, 0x11, 0x00


	//----- nvinfo : EIATTR_KPARAM_INFO
	.align		4
.L_145:
        /*0088*/ 	.byte	0x04, 0x17
        /*008a*/ 	.short	(.L_147 - .L_146)
.L_146:
        /*008c*/ 	.word	0x00000000
        /*0090*/ 	.short	0x000c
        /*0092*/ 	.short	0x003c
        /*0094*/ 	.byte	0x00, 0xf0, 0x11, 0x00


	//----- nvinfo : EIATTR_KPARAM_INFO
	.align		4
.L_147:
        /*0098*/ 	.byte	0x04, 0x17
        /*009a*/ 	.short	(.L_149 - .L_148)
.L_148:
        /*009c*/ 	.word	0x00000000
        /*00a0*/ 	.short	0x000b
        /*00a2*/ 	.short	0x0038
        /*00a4*/ 	.byte	0x00, 0xf0, 0x11, 0x00


	//----- nvinfo : EIATTR_KPARAM_INFO
	.align		4
.L_149:
        /*00a8*/ 	.byte	0x04, 0x17
        /*00aa*/ 	.short	(.L_151 - .L_150)
.L_150:
        /*00ac*/ 	.word	0x00000000
        /*00b0*/ 	.short	0x000a
        /*00b2*/ 	.short	0x0034
        /*00b4*/ 	.byte	0x00, 0xf0, 0x11, 0x00


	//----- nvinfo : EIATTR_KPARAM_INFO
	.align		4
.L_151:
        /*00b8*/ 	.byte	0x04, 0x17
        /*00ba*/ 	.short	(.L_153 - .L_152)
.L_152:
        /*00bc*/ 	.word	0x00000000
        /*00c0*/ 	.short	0x0009
        /*00c2*/ 	.short	0x0030
        /*00c4*/ 	.byte	0x00, 0xf0, 0x11, 0x00


	//----- nvinfo : EIATTR_KPARAM_INFO
	.align		4
.L_153:
        /*00c8*/ 	.byte	0x04, 0x17
        /*00ca*/ 	.short	(.L_155 - .L_154)
.L_154:
        /*00cc*/ 	.word	0x00000000
        /*00d0*/ 	.short	0x0008
        /*00d2*/ 	.short	0x002c
        /*00d4*/ 	.byte	0x00, 0xf0, 0x11, 0x00


	//----- nvinfo : EIATTR_KPARAM_INFO
	.align		4
.L_155:
        /*00d8*/ 	.byte	0x04, 0x17
        /*00da*/ 	.short	(.L_157 - .L_156)
.L_156:
        /*00dc*/ 	.word	0x00000000
        /*00e0*/ 	.short	0x0007
        /*00e2*/ 	.short	0x0028
        /*00e4*/ 	.byte	0x00, 0xf0, 0x11, 0x00


	//----- nvinfo : EIATTR_KPARAM_INFO
	.align		4
.L_157:
        /*00e8*/ 	.byte	0x04, 0x17
        /*00ea*/ 	.short	(.L_159 - .L_158)
.L_158:
        /*00ec*/ 	.word	0x00000000
        /*00f0*/ 	.short	0x0006
        /*00f2*/ 	.short	0x0024
        /*00f4*/ 	.byte	0x00, 0xf0, 0x11, 0x00


	//----- nvinfo : EIATTR_KPARAM_INFO
	.align		4
.L_159:
        /*00f8*/ 	.byte	0x04, 0x17
        /*00fa*/ 	.short	(.L_161 - .L_160)
.L_160:
        /*00fc*/ 	.word	0x00000000
        /*0100*/ 	.short	0x0005
        /*0102*/ 	.short	0x0020
        /*0104*/ 	.byte	0x00, 0xf0, 0x11, 0x00


	//----- nvinfo : EIATTR_KPARAM_INFO
	.align		4
.L_161:
        /*0108*/ 	.byte	0x04, 0x17
        /*010a*/ 	.short	(.L_163 - .L_162)
.L_162:
        /*010c*/ 	.word	0x00000000
        /*0110*/ 	.short	0x0004
        /*0112*/ 	.short	0x001c
        /*0114*/ 	.byte	0x00, 0xf0, 0x11, 0x00


	//----- nvinfo : EIATTR_KPARAM_INFO
	.align		4
.L_163:
        /*0118*/ 	.byte	0x04, 0x17
        /*011a*/ 	.short	(.L_165 - .L_164)
.L_164:
        /*011c*/ 	.word	0x00000000
        /*0120*/ 	.short	0x0003
        /*0122*/ 	.short	0x0018
        /*0124*/ 	.byte	0x00, 0xf0, 0x11, 0x00


	//----- nvinfo : EIATTR_KPARAM_INFO
	.align		4
.L_165:
        /*0128*/ 	.byte	0x04, 0x17
        /*012a*/ 	.short	(.L_167 - .L_166)
.L_166:
        /*012c*/ 	.word	0x00000000
        /*0130*/ 	.short	0x0002
        /*0132*/ 	.short	0x0010
        /*0134*/ 	.byte	0x00, 0xf5, 0x21, 0x00


	//----- nvinfo : EIATTR_KPARAM_INFO
	.align		4
.L_167:
        /*0138*/ 	.byte	0x04, 0x17
        /*013a*/ 	.short	(.L_169 - .L_168)
.L_168:
        /*013c*/ 	.word	0x00000000
        /*0140*/ 	.short	0x0001
        /*0142*/ 	.short	0x0008
        /*0144*/ 	.byte	0x00, 0xf5, 0x21, 0x00


	//----- nvinfo : EIATTR_KPARAM_INFO
	.align		4
.L_169:
        /*0148*/ 	.byte	0x04, 0x17
        /*014a*/ 	.short	(.L_171 - .L_170)
.L_170:
        /*014c*/ 	.word	0x00000000
        /*0150*/ 	.short	0x0000
        /*0152*/ 	.short	0x0000
        /*0154*/ 	.byte	0x00, 0xf5, 0x21, 0x00


	//----- nvinfo : EIATTR_SPARSE_MMA_MASK
	.align		4
.L_171:
        /*0158*/ 	.byte	0x03, 0x50
        /*015a*/ 	.short	0x0000


	//----- nvinfo : EIATTR_MAXREG_COUNT
	.align		4
        /*015c*/ 	.byte	0x03, 0x1b
        /*015e*/ 	.short	0x00ff


	//----- nvinfo : EIATTR_NUM_BARRIERS
	.align		4
        /*0160*/ 	.byte	0x02, 0x4c
        /*0162*/ 	.byte	0x01
	.zero		1


	//----- nvinfo : EIATTR_MERCURY_ISA_VERSION
	.align		4
        /*0164*/ 	.byte	0x03, 0x5f
        /*0166*/ 	.short	0x0101


	//----- nvinfo : EIATTR_VRC_CTA_INIT_COUNT
	.align		4
        /*0168*/ 	.byte	0x02, 0x4a
	.zero		1
	.zero		1


	//----- nvinfo : EIATTR_EXIT_INSTR_OFFSETS
	.align		4
        /*016c*/ 	.byte	0x04, 0x1c
        /*016e*/ 	.short	(.L_173 - .L_172)


	//   ....[0]....
.L_172:
        /*0170*/ 	.word	0x00002c50


	//----- nvinfo : EIATTR_CRS_STACK_SIZE
	.align		4
.L_173:
        /*0174*/ 	.byte	0x04, 0x1e
        /*0176*/ 	.short	(.L_175 - .L_174)
.L_174:
        /*0178*/ 	.word	0x00000000


	//----- nvinfo : EIATTR_CBANK_PARAM_SIZE
	.align		4
.L_175:
        /*017c*/ 	.byte	0x03, 0x19
        /*017e*/ 	.short	0x0060


	//----- nvinfo : EIATTR_PARAM_CBANK
	.align		4
        /*0180*/ 	.byte	0x04, 0x0a
        /*0182*/ 	.short	(.L_177 - .L_176)
	.align		4
.L_176:
        /*0184*/ 	.word	index@(.nv.constant0._Z11kernel__2_1PdS_S_iiiiiiiiiiiiiiiiii)
        /*0188*/ 	.short	0x0380
        /*018a*/ 	.short	0x0060


	//----- nvinfo : EIATTR_SW_WAR
	.align		4
.L_177:
        /*018c*/ 	.byte	0x04, 0x36
        /*018e*/ 	.short	(.L_179 - .L_178)
.L_178:
        /*0190*/ 	.word	0x00000008
.L_179:


//--------------------- .nv.info._Z11kernel__1_1PdS_S_iiiiiiiiiiiiiiiiii --------------------------
	.section	.nv.info._Z11kernel__1_1PdS_S_iiiiiiiiiiiiiiiiii,"",@"SHT_CUDA_INFO"
	.sectionflags	@""
	.align	4


	//----- nvinfo : EIATTR_CUDA_API_VERSION
	.align		4
        /*0000*/ 	.byte	0x04, 0x37
        /*0002*/ 	.short	(.L_181 - .L_180)
.L_180:
        /*0004*/ 	.word	0x00000082


	//----- nvinfo : EIATTR_KPARAM_INFO
	.align		4
.L_181:
        /*0008*/ 	.byte	0x04, 0x17
        /*000a*/ 	.short	(.L_183 - .L_182)
.L_182:
        /*000c*/ 	.word	0x00000000
        /*0010*/ 	.short	0x0014
        /*0012*/ 	.short	0x005c
        /*0014*/ 	.byte	0x00, 0xf0, 0x11, 0x00


	//----- nvinfo : EIATTR_KPARAM_INFO
	.align		4
.L_183:
        /*0018*/ 	.byte	0x04, 0x17
        /*001a*/ 	.short	(.L_185 - .L_184)
.L_184:
        /*001c*/ 	.word	0x00000000
        /*0020*/ 	.short	0x0013
        /*0022*/ 	.short	0x0058
        /*0024*/ 	.byte	0x00, 0xf0, 0x11, 0x00


	//----- nvinfo : EIATTR_KPARAM_INFO
	.align		4
.L_185:
        /*0028*/ 	.byte	0x04, 0x17
        /*002a*/ 	.short	(.L_187 - .L_186)
.L_186:
        /*002c*/ 	.word	0x00000000
        /*0030*/ 	.short	0x0012
        /*0032*/ 	.short	0x0054
        /*0034*/ 	.byte	0x00, 0xf0, 0x11, 0x00


	//----- nvinfo : EIATTR_KPARAM_INFO
	.align		4
.L_187:
        /*0038*/ 	.byte	0x04, 0x17
        /*003a*/ 	.short	(.L_189 - .L_188)
.L_188:
        /*003c*/ 	.word	0x00000000
        /*0040*/ 	.short	0x0011
        /*0042*/ 	.short	0x0050
        /*0044*/ 	.byte	0x00, 0xf0, 0x11, 0x00


	//----- nvinfo : EIATTR_KPARAM_INFO
	.align		4
.L_189:
        /*0048*/ 	.byte	0x04, 0x17
        /*004a*/ 	.short	(.L_191 - .L_190)
.L_190:
        /*004c*/ 	.word	0x00000000
        /*0050*/ 	.short	0x0010
        /*0052*/ 	.short	0x004c
        /*0054*/ 	.byte	0x00, 0xf0, 0x11, 0x00


	//----- nvinfo : EIATTR_KPARAM_INFO
	.align		4
.L_191:
        /*0058*/ 	.byte	0x04, 0x17
        /*005a*/ 	.short	(.L_193 - .L_192)
.L_192:
        /*005c*/ 	.word	0x00000000
        /*0060*/ 	.short	0x000f
        /*0062*/ 	.short	0x0048
        /*0064*/ 	.byte	0x00, 0xf0, 0x11, 0x00


	//----- nvinfo : EIATTR_KPARAM_INFO
	.align		4
.L_193:
        /*0068*/ 	.byte	0x04, 0x17
        /*006a*/ 	.short	(.L_195 - .L_194)
.L_194:
        /*006c*/ 	.word	0x00000000
        /*0070*/ 	.short	0x000e
        /*0072*/ 	.short	0x0044
        /*0074*/ 	.byte	0x00, 0xf0, 0x11, 0x00


	//----- nvinfo : EIATTR_KPARAM_INFO
	.align		4
.L_195:
        /*0078*/ 	.byte	0x04, 0x17
        /*007a*/ 	.short	(.L_197 - .L_196)
.L_196:
        /*007c*/ 	.word	0x00000000
        /*0080*/ 	.short	0x000d
        /*0082*/ 	.short	0x0040
        /*0084*/ 	.byte	0x00, 0xf0, 0x11, 0x00


	//----- nvinfo : EIATTR_KPARAM_INFO
	.align		4
.L_197:
        /*0088*/ 	.byte	0x04, 0x17
        /*008a*/ 	.short	(.L_199 - .L_198)
.L_198:
        /*008c*/ 	.word	0x00000000
        /*0090*/ 	.short	0x000c
        /*0092*/ 	.short	0x003c
        /*0094*/ 	.byte	0x00, 0xf0, 0x11, 0x00


	//----- nvinfo : EIATTR_KPARAM_INFO
	.align		4
.L_199:
        /*0098*/ 	.byte	0x04, 0x17
        /*009a*/ 	.short	(.L_201 - .L_200)
.L_200:
        /*009c*/ 	.word	0x00000000
        /*00a0*/ 	.short	0x000b
        /*00a2*/ 	.short	0x0038
        /*00a4*/ 	.byte	0x00, 0xf0, 0x11, 0x00


	//----- nvinfo : EIATTR_KPARAM_INFO
	.align		4
.L_201:
        /*00a8*/ 	.byte	0x04, 0x17
        /*00aa*/ 	.short	(.L_203 - .L_202)
.L_202:
        /*00ac*/ 	.word	0x00000000
        /*00b0*/ 	.short	0x000a
        /*00b2*/ 	.short	0x0034
        /*00b4*/ 	.byte	0x00, 0xf0, 0x11, 0x00


	//----- nvinfo : EIATTR_KPARAM_INFO
	.align		4
.L_203:
        /*00b8*/ 	.byte	0x04, 0x17
        /*00ba*/ 	.short	(.L_205 - .L_204)
.L_204:
        /*00bc*/ 	.word	0x00000000
        /*00c0*/ 	.short	0x0009
        /*00c2*/ 	.short	0x0030
        /*00c4*/ 	.byte	0x00, 0xf0, 0x11, 0x00


	//----- nvinfo : EIATTR_KPARAM_INFO
	.align		4
.L_205:
        /*00c8*/ 	.byte	0x04, 0x17
        /*00ca*/ 	.short	(.L_207 - .L_206)
.L_206:
        /*00cc*/ 	.word	0x00000000
        /*00d0*/ 	.short	0x0008
        /*00d2*/ 	.short	0x002c
        /*00d4*/ 	.byte	0x00, 0xf0, 0x11, 0x00


	//----- nvinfo : EIATTR_KPARAM_INFO
	.align		4
.L_207:
        /*00d8*/ 	.byte	0x04, 0x17
        /*00da*/ 	.short	(.L_209 - .L_208)
.L_208:
        /*00dc*/ 	.word	0x00000000
        /*00e0*/ 	.short	0x0007
        /*00e2*/ 	.short	0x0028
        /*00e4*/ 	.byte	0x00, 0xf0, 0x11, 0x00


	//----- nvinfo : EIATTR_KPARAM_INFO
	.align		4
.L_209:
        /*00e8*/ 	.byte	0x04, 0x17
        /*00ea*/ 	.short	(.L_211 - .L_210)
.L_210:
        /*00ec*/ 	.word	0x00000000
        /*00f0*/ 	.short	0x0006
        /*00f2*/ 	.short	0x0024
        /*00f4*/ 	.byte	0x00, 0xf0, 0x11, 0x00


	//----- nvinfo : EIATTR_KPARAM_INFO
	.align		4
.L_211:
        /*00f8*/ 	.byte	0x04, 0x17
        /*00fa*/ 	.short	(.L_213 - .L_212)
.L_212:
        /*00fc*/ 	.word	0x00000000
        /*0100*/ 	.short	0x0005
        /*0102*/ 	.short	0x0020
        /*0104*/ 	.byte	0x00, 0xf0, 0x11, 0x00


	//----- nvinfo : EIATTR_KPARAM_INFO
	.align		4
.L_213:
        /*0108*/ 	.byte	0x04, 0x17
        /*010a*/ 	.short	(.L_215 - .L_214)
.L_214:
        /*010c*/ 	.word	0x00000000
        /*0110*/ 	.short	0x0004
        /*0112*/ 	.short	0x001c
        /*0114*/ 	.byte	0x00, 0xf0, 0x11, 0x00


	//----- nvinfo : EIATTR_KPARAM_INFO
	.align		4
.L_215:
        /*0118*/ 	.byte	0x04, 0x17
        /*011a*/ 	.short	(.L_217 - .L_216)
.L_216:
        /*011c*/ 	.word	0x00000000
        /*0120*/ 	.short	0x0003
        /*0122*/ 	.short	0x0018
        /*0124*/ 	.byte	0x00, 0xf0, 0x11, 0x00


	//----- nvinfo : EIATTR_KPARAM_INFO
	.align		4
.L_217:
        /*0128*/ 	.byte	0x04, 0x17
        /*012a*/ 	.short	(.L_219 - .L_218)
.L_218:
        /*012c*/ 	.word	0x00000000
        /*0130*/ 	.short	0x0002
        /*0132*/ 	.short	0x0010
        /*0134*/ 	.byte	0x00, 0xf5, 0x21, 0x00


	//----- nvinfo : EIATTR_KPARAM_INFO
	.align		4
.L_219:
        /*0138*/ 	.byte	0x04, 0x17
        /*013a*/ 	.short	(.L_221 - .L_220)
.L_220:
        /*013c*/ 	.word	0x00000000
        /*0140*/ 	.short	0x0001
        /*0142*/ 	.short	0x0008
        /*0144*/ 	.byte	0x00, 0xf5, 0x21, 0x00


	//----- nvinfo : EIATTR_KPARAM_INFO
	.align		4
.L_221:
        /*0148*/ 	.byte	0x04, 0x17
        /*014a*/ 	.short	(.L_223 - .L_222)
.L_222:
        /*014c*/ 	.word	0x00000000
        /*0150*/ 	.short	0x0000
        /*0152*/ 	.short	0x0000
        /*0154*/ 	.byte	0x00, 0xf5, 0x21, 0x00


	//----- nvinfo : EIATTR_SPARSE_MMA_MASK
	.align		4
.L_223:
        /*0158*/ 	.byte	0x03, 0x50
        /*015a*/ 	.short	0x0000


	//----- nvinfo : EIATTR_MAXREG_COUNT
	.align		4
        /*015c*/ 	.byte	0x03, 0x1b
        /*015e*/ 	.short	0x00ff


	//----- nvinfo : EIATTR_NUM_BARRIERS
	.align		4
        /*0160*/ 	.byte	0x02, 0x4c
        /*0162*/ 	.byte	0x01
	.zero		1


	//----- nvinfo : EIATTR_MERCURY_ISA_VERSION
	.align		4
        /*0164*/ 	.byte	0x03, 0x5f
        /*0166*/ 	.short	0x0101


	//----- nvinfo : EIATTR_VRC_CTA_INIT_COUNT
	.align		4
        /*0168*/ 	.byte	0x02, 0x4a
	.zero		1
	.zero		1


	//----- nvinfo : EIATTR_EXIT_INSTR_OFFSETS
	.align		4
        /*016c*/ 	.byte	0x04, 0x1c
        /*016e*/ 	.short	(.L_225 - .L_224)


	//   ....[0]....
.L_224:
        /*0170*/ 	.word	0x00001e20


	//----- nvinfo : EIATTR_CBANK_PARAM_SIZE
	.align		4
.L_225:
        /*0174*/ 	.byte	0x03, 0x19
        /*0176*/ 	.short	0x0060


	//----- nvinfo : EIATTR_PARAM_CBANK
	.align		4
        /*0178*/ 	.byte	0x04, 0x0a
        /*017a*/ 	.short	(.L_227 - .L_226)
	.align		4
.L_226:
        /*017c*/ 	.word	index@(.nv.constant0._Z11kernel__1_1PdS_S_iiiiiiiiiiiiiiiiii)
        /*0180*/ 	.short	0x0380
        /*0182*/ 	.short	0x0060


	//----- nvinfo : EIATTR_SW_WAR
	.align		4
.L_227:
        /*0184*/ 	.byte	0x04, 0x36
        /*0186*/ 	.short	(.L_229 - .L_228)
.L_228:
        /*0188*/ 	.word	0x00000008
.L_229:


//--------------------- .nv.callgraph             --------------------------
	.section	.nv.callgraph,"",@"SHT_CUDA_CALLGRAPH"
	.align	4
	.sectionentsize	8
	.align		4
        /*0000*/ 	.word	0x00000000
	.align		4
        /*0004*/ 	.word	0xffffffff
	.align		4
        /*0008*/ 	.word	0x00000000
	.align		4
        /*000c*/ 	.word	0xfffffffe
	.align		4
        /*0010*/ 	.word	0x00000000
	.align		4
        /*0014*/ 	.word	0xfffffffd
	.align		4
        /*0018*/ 	.word	0x00000000
	.align		4
        /*001c*/ 	.word	0xfffffffc


//--------------------- .text._Z11kernel__4_1PdS_S_iiiiiiiiiiiiiiiiii --------------------------
	.section	.text._Z11kernel__4_1PdS_S_iiiiiiiiiiiiiiiiii,"ax",@progbits
	.align	128
        .global         _Z11kernel__4_1PdS_S_iiiiiiiiiiiiiiiiii
        .type           _Z11kernel__4_1PdS_S_iiiiiiiiiiiiiiiiii,@function
        .size           _Z11kernel__4_1PdS_S_iiiiiiiiiiiiiiiiii,(.L_x_51 - _Z11kernel__4_1PdS_S_iiiiiiiiiiiiiiiiii)
        .other          _Z11kernel__4_1PdS_S_iiiiiiiiiiiiiiiiii,@"STO_CUDA_ENTRY STV_DEFAULT"
_Z11kernel__4_1PdS_S_iiiiiiiiiiiiiiiiii:
.text._Z11kernel__4_1PdS_S_iiiiiiiiiiiiiiiiii:
[----:B------:R-:W-:Y:S08]  /*0000*/  LDC R1, c[0x0][0x37c] ;  /* 0x0000df00ff017b82 */ /* 0x000ff00000000800 */
[----:B------:R-:W0:Y:S01]  /*0010*/  LDC R3, c[0x0][0x3b4] ;  /* 0x0000ed00ff037b82 */ /* 0x000e220000000800 */
[----:B------:R-:W0:Y:S01]  /*0020*/  LDCU.64 UR4, c[0x0][0x3b8] ;  /* 0x00007700ff0477ac */ /* 0x000e220008000a00 */
[----:B------:R-:W-:-:S02]  /*0030*/  CS2R R38, SRZ ;  /* 0x0000000000267805 */ /* 0x000fc4000001ff00 */
[----:B------:R-:W-:Y:S02]  /*0040*/  CS2R R22, SRZ ;  /* 0x0000000000167805 */ /* 0x000fe4000001ff00 */
[----:B------:R-:W-:Y:S01]  /*0050*/  CS2R R28, SRZ ;  /* 0x00000000001c7805 */ /* 0x000fe2000001ff00 */
[----:B------:R-:W1:Y:S01]  /*0060*/  LDCU.64 UR6, c[0x0][0x3c0] ;  /* 0x00007800ff0677ac */ /* 0x000e620008000a00 */
[----:B------:R-:W-:Y:S02]  /*0070*/  CS2R R20, SRZ ;  /* 0x0000000000147805 */ /* 0x000fe4000001ff00 */
[----:B------:R-:W-:Y:S01]  /*0080*/  CS2R R16, SRZ ;  /* 0x0000000000107805 */ /* 0x000fe2000001ff00 */
[----:B------:R-:W2:Y:S01]  /*0090*/  LDC.64 R32, c[0x0][0x398] ;  /* 0x0000e600ff207b82 */ /* 0x000ea20000000a00 */
[----:B------:R-:W-:Y:S02]  /*00a0*/  CS2R R26, SRZ ;  /* 0x00000000001a7805 */ /* 0x000fe4000001ff00 */
[----:B------:R-:W-:-:S02]  /*00b0*/  CS2R R18, SRZ ;  /* 0x0000000000127805 */ /* 0x000fc4000001ff00 */
[----:B------:R-:W-:Y:S02]  /*00c0*/  CS2R R50, SRZ ;  /* 0x0000000000327805 */ /* 0x000fe4000001ff00 */
[----:B------:R-:W-:Y:S02]  /*00d0*/  CS2R R48, SRZ ;  /* 0x0000000000307805 */ /* 0x000fe4000001ff00 */
[----:B------:R-:W-:Y:S02]  /*00e0*/  CS2R R24, SRZ ;  /* 0x0000000000187805 */ /* 0x000fe4000001ff00 */
[----:B------:R-:W-:Y:S02]  /*00f0*/  CS2R R46, SRZ ;  /* 0x00000000002e7805 */ /* 0x000fe4000001ff00 */
[----:B------:R-:W-:Y:S01]  /*0100*/  CS2R R44, SRZ ;  /* 0x00000000002c7805 */ /* 0x000fe2000001ff00 */
[----:B------:R-:W3:Y:S01]  /*0110*/  LDC.64 R30, c[0x0][0x3a8] ;  /* 0x0000ea00ff1e7b82 */ /* 0x000ee20000000a00 */
[----:B------:R-:W-:Y:S01]  /*0120*/  CS2R R42, SRZ ;  /* 0x00000000002a7805 */ /* 0x000fe2000001ff00 */
[----:B------:R-:W4:Y:S01]  /*0130*/  LDCU.64 UR12, c[0x0][0x358] ;  /* 0x00006b00ff0c77ac */ /* 0x000f220008000a00 */
[----:B0-----:R-:W-:-:S05]  /*0140*/  IMAD R0, R3, UR4, RZ ;  /* 0x0000000403007c24 */ /* 0x001fca000f8e02ff */
[----:B------:R-:W0:Y:S01]  /*0150*/  S2UR UR4, SR_CTAID.X ;  /* 0x00000000000479c3 */ /* 0x000e220000002500 */
[----:B------:R-:W-:-:S04]  /*0160*/  IMAD R4, R0, UR5, RZ ;  /* 0x0000000500047c24 */ /* 0x000fc8000f8e02ff */
[----:B-1----:R-:W-:Y:S01]  /*0170*/  IMAD R2, R4, UR6, RZ ;  /* 0x0000000604027c24 */ /* 0x002fe2000f8e02ff */
[----:B------:R-:W-:Y:S02]  /*0180*/  IABS R12, R4 ;  /* 0x00000004000c7213 */ /* 0x000fe40000000000 */
[----:B------:R-:W1:Y:S01]  /*0190*/  LDC.64 R34, c[0x0][0x3a0] ;  /* 0x0000e800ff227b82 */ /* 0x000e620000000a00 */
[----:B------:R-:W-:Y:S01]  /*01a0*/  IMAD R5, R2, UR7, RZ ;  /* 0x0000000702057c24 */ /* 0x000fe2000f8e02ff */
[----:B------:R-:W-:-:S03]  /*01b0*/  IABS R10, R2 ;  /* 0x00000002000a7213 */ /* 0x000fc60000000000 */
[----:B------:R-:W5:Y:S01]  /*01c0*/  I2F.U32.RP R8, R5 ;  /* 0x0000000500087306 */ /* 0x000f620000209000 */
[----:B------:R-:W-:Y:S01]  /*01d0*/  IMAD.MOV R9, RZ, RZ, -R5 ;  /* 0x000000ffff097224 */ /* 0x000fe200078e0a05 */
[----:B------:R-:W-:-:S06]  /*01e0*/  ISETP.NE.U32.AND P2, PT, R5, RZ, PT ;  /* 0x000000ff0500720c */ /* 0x000fcc0003f45070 */
[----:B-----5:R-:W5:Y:S02]  /*01f0*/  MUFU.RCP R8, R8 ;  /* 0x0000000800087308 */ /* 0x020f640000001000 */
[----:B-----5:R-:W-:-:S06]  /*0200*/  VIADD R6, R8, 0xffffffe ;  /* 0x0ffffffe08067836 */ /* 0x020fcc0000000000 */
[----:B------:R5:W4:Y:S02]  /*0210*/  F2I.FTZ.U32.TRUNC.NTZ R7, R6 ;  /* 0x0000000600077305 */ /* 0x000b24000021f000 */
[----:B-----5:R-:W-:Y:S02]  /*0220*/  IMAD.MOV.U32 R6, RZ, RZ, RZ ;  /* 0x000000ffff067224 */ /* 0x020fe400078e00ff */
[----:B----4-:R-:W-:-:S04]  /*0230*/  IMAD R9, R9, R7, RZ ;  /* 0x0000000709097224 */ /* 0x010fc800078e02ff */
[----:B------:R-:W-:-:S04]  /*0240*/  IMAD.HI.U32 R7, R7, R9, R6 ;  /* 0x0000000907077227 */ /* 0x000fc800078e0006 */
[----:B------:R-:W-:Y:S02]  /*0250*/  IMAD.MOV.U32 R9, RZ, RZ, R10 ;  /* 0x000000ffff097224 */ /* 0x000fe400078e000a */
[----:B0-----:R-:W-:Y:S02]  /*0260*/  IMAD.HI.U32 R56, R7, UR4, RZ ;  /* 0x0000000407387c27 */ /* 0x001fe4000f8e00ff */
[----:B------:R-:W0:Y:S02]  /*0270*/  I2F.RP R8, R9 ;  /* 0x0000000900087306 */ /* 0x000e240000209400 */
[----:B------:R-:W-:-:S04]  /*0280*/  IMAD.MOV R6, RZ, RZ, -R56 ;  /* 0x000000ffff067224 */ /* 0x000fc800078e0a38 */
[----:B------:R-:W-:-:S05]  /*0290*/  IMAD R6, R5, R6, UR4 ;  /* 0x0000000405067e24 */ /* 0x000fca000f8e0206 */
[----:B------:R-:W-:Y:S01]  /*02a0*/  ISETP.GE.U32.AND P0, PT, R6, R5, PT ;  /* 0x000000050600720c */ /* 0x000fe20003f06070 */
[----:B0-----:R-:W0:-:S12]  /*02b0*/  MUFU.RCP R8, R8 ;  /* 0x0000000800087308 */ /* 0x001e180000001000 */
[----:B------:R-:W-:Y:S01]  /*02c0*/  @P0 IADD3 R6, PT, PT, -R5, R6, RZ ;  /* 0x0000000605060210 */ /* 0x000fe20007ffe1ff */
[----:B------:R-:W-:-:S03]  /*02d0*/  @P0 VIADD R56, R56, 0x1 ;  /* 0x0000000138380836 */ /* 0x000fc60000000000 */
[----:B------:R-:W-:Y:S01]  /*02e0*/  ISETP.GE.U32.AND P1, PT, R6, R5, PT ;  /* 0x000000050600720c */ /* 0x000fe20003f26070 */
[----:B0-----:R-:W-:-:S06]  /*02f0*/  VIADD R7, R8, 0xffffffe ;  /* 0x0ffffffe08077836 */ /* 0x001fcc0000000000 */
[----:B------:R-:W0:Y:S06]  /*0300*/  F2I.FTZ.U32.TRUNC.NTZ R7, R7 ;  /* 0x0000000700077305 */ /* 0x000e2c000021f000 */
[----:B------:R-:W-:Y:S01]  /*0310*/  @P1 VIADD R56, R56, 0x1 ;  /* 0x0000000138381836 */ /* 0x000fe20000000000 */
[----:B------:R-:W-:-:S04]  /*0320*/  @!P2 LOP3.LUT R56, RZ, R5, RZ, 0x33, !PT ;  /* 0x00000005ff38a212 */ /* 0x000fc800078e33ff */
[C---:B------:R-:W-:Y:S01]  /*0330*/  IADD3 R6, PT, PT, -R56.reuse, RZ, RZ ;  /* 0x000000ff38067210 */ /* 0x040fe20007ffe1ff */
[----:B------:R-:W-:-:S04]  /*0340*/  IMAD.SHL.U32 R56, R56, 0x4, RZ ;  /* 0x0000000438387824 */ /* 0x000fc800078e00ff */
[----:B------:R-:W-:Y:S01]  /*0350*/  IMAD R5, R5, R6, UR4 ;  /* 0x0000000405057e24 */ /* 0x000fe2000f8e0206 */
[----:B------:R-:W4:Y:S01]  /*0360*/  LDCU UR4, c[0x0][0x3dc] ;  /* 0x00007b80ff0477ac */ /* 0x000f220008000800 */
[----:B0-----:R-:W-:Y:S02]  /*0370*/  IMAD.MOV R8, RZ, RZ, -R7 ;  /* 0x000000ffff087224 */ /* 0x001fe400078e0a07 */
[----:B------:R-:W-:Y:S02]  /*0380*/  IMAD.MOV.U32 R6, RZ, RZ, RZ ;  /* 0x000000ffff067224 */ /* 0x000fe400078e00ff */
[----:B------:R-:W-:Y:S01]  /*0390*/  IMAD R11, R8, R9, RZ ;  /* 0x00000009080b7224 */ /* 0x000fe200078e02ff */
[----:B------:R-:W-:-:S03]  /*03a0*/  IABS R8, R5 ;  /* 0x0000000500087213 */ /* 0x000fc60000000000 */
[----:B------:R-:W-:-:S04]  /*03b0*/  IMAD.HI.U32 R6, R7, R11, R6 ;  /* 0x0000000b07067227 */ /* 0x000fc800078e0006 */
[----:B------:R-:W-:Y:S02]  /*03c0*/  IMAD.MOV R11, RZ, RZ, -R10 ;  /* 0x000000ffff0b7224 */ /* 0x000fe400078e0a0a */
[----:B------:R-:W-:Y:S01]  /*03d0*/  IMAD.HI.U32 R7, R6, R8, RZ ;  /* 0x0000000806077227 */ /* 0x000fe200078e00ff */
[----:B------:R-:W0:Y:S01]  /*03e0*/  I2F.RP R10, R12 ;  /* 0x0000000c000a7306 */ /* 0x000e220000209400 */
[----:B----4-:R-:W-:Y:S02]  /*03f0*/  UISETP.GE.AND UP0, UPT, UR4, 0x1, UPT ;  /* 0x000000010400788c */ /* 0x010fe4000bf06270 */
[----:B------:R-:W-:-:S05]  /*0400*/  IMAD R6, R7, R11, R8 ;  /* 0x0000000b07067224 */ /* 0x000fca00078e0208 */
[----:B------:R-:W-:Y:S01]  /*0410*/  ISETP.GT.U32.AND P1, PT, R9, R6, PT ;  /* 0x000000060900720c */ /* 0x000fe20003f24070 */
[----:B0-----:R-:W0:-:S12]  /*0420*/  MUFU.RCP R10, R10 ;  /* 0x0000000a000a7308 */ /* 0x001e180000001000 */
[----:B------:R-:W-:Y:S01]  /*0430*/  @!P1 IMAD.IADD R6, R6, 0x1, -R9 ;  /* 0x0000000106069824 */ /* 0x000fe200078e0a09 */
[----:B------:R-:W-:Y:S02]  /*0440*/  @!P1 IADD3 R7, PT, PT, R7, 0x1, RZ ;  /* 0x0000000107079810 */ /* 0x000fe40007ffe0ff */
[----:B------:R-:W-:Y:S02]  /*0450*/  ISETP.NE.AND P1, PT, R2, RZ, PT ;  /* 0x000000ff0200720c */ /* 0x000fe40003f25270 */
[----:B------:R-:W-:Y:S02]  /*0460*/  ISETP.GE.U32.AND P0, PT, R6, R9, PT ;  /* 0x000000090600720c */ /* 0x000fe40003f06070 */
[----:B------:R-:W-:-:S04]  /*0470*/  LOP3.LUT R6, R5, R2, RZ, 0x3c, !PT ;  /* 0x0000000205067212 */ /* 0x000fc800078e3cff */
[----:B------:R-:W-:Y:S01]  /*0480*/  ISETP.GE.AND P2, PT, R6, RZ, PT ;  /* 0x000000ff0600720c */ /* 0x000fe20003f46270 */
[----:B0-----:R-:W-:Y:S01]  /*0490*/  VIADD R8, R10, 0xffffffe ;  /* 0x0ffffffe0a087836 */ /* 0x001fe20000000000 */
[----:B------:R-:W-:-:S03]  /*04a0*/  IABS R10, R0 ;  /* 0x00000000000a7213 */ /* 0x000fc60000000000 */
[----:B------:R0:W4:Y:S02]  /*04b0*/  F2I.FTZ.U32.TRUNC.NTZ R9, R8 ;  /* 0x0000000800097305 */ /* 0x000124000021f000 */
[----:B------:R-:W-:-:S06]  /*04c0*/  @P0 VIADD R7, R7, 0x1 ;  /* 0x0000000107070836 */ /* 0x000fcc0000000000 */
[----:B------:R-:W-:Y:S01]  /*04d0*/  @!P2 IMAD.MOV R7, RZ, RZ, -R7 ;  /* 0x000000ffff07a224 */ /* 0x000fe200078e0a07 */
[----:B------:R-:W-:Y:S01]  /*04e0*/  @!P1 LOP3.LUT R7, RZ, R2, RZ, 0x33, !PT ;  /* 0x00000002ff079212 */ /* 0x000fe200078e33ff */
[----:B0-----:R-:W-:-:S04]  /*04f0*/  HFMA2 R8, -RZ, RZ, 0, 0 ;  /* 0x00000000ff087431 */ /* 0x001fc800000001ff */
[----:B------:R-:W-:Y:S02]  /*0500*/  IMAD.MOV R6, RZ, RZ, -R7 ;  /* 0x000000ffff067224 */ /* 0x000fe400078e0a07 */
[----:B----4-:R-:W-:Y:S02]  /*0510*/  IMAD.MOV R13, RZ, RZ, -R9 ;  /* 0x000000ffff0d7224 */ /* 0x010fe400078e0a09 */
[----:B------:R-:W-:Y:S01]  /*0520*/  IMAD R11, R2, R6, R5 ;  /* 0x00000006020b7224 */ /* 0x000fe200078e0205 */
[----:B------:R-:W-:Y:S01]  /*0530*/  IABS R6, R4 ;  /* 0x0000000400067213 */ /* 0x000fe20000000000 */
[----:B------:R-:W-:-:S03]  /*0540*/  IMAD R5, R13, R12, RZ ;  /* 0x0000000c0d057224 */ /* 0x000fc600078e02ff */
[----:B------:R-:W-:Y:S01]  /*0550*/  IABS R2, R11 ;  /* 0x0000000b00027213 */ /* 0x000fe20000000000 */
[----:B------:R-:W-:-:S04]  /*0560*/  IMAD.HI.U32 R8, R9, R5, R8 ;  /* 0x0000000509087227 */ /* 0x000fc800078e0008 */
[----:B------:R-:W-:Y:S02]  /*0570*/  IMAD.MOV.U32 R5, RZ, RZ, R2 ;  /* 0x000000ffff057224 */ /* 0x000fe400078e0002 */
[----:B------:R-:W-:Y:S02]  /*0580*/  IMAD.MOV R9, RZ, RZ, -R6 ;  /* 0x000000ffff097224 */ /* 0x000fe400078e0a06 */
[----:B------:R-:W-:Y:S01]  /*0590*/  IMAD.HI.U32 R2, R8, R5, RZ ;  /* 0x0000000508027227 */ /* 0x000fe200078e00ff */
[----:B------:R-:W0:Y:S03]  /*05a0*/  I2F.RP R6, R10 ;  /* 0x0000000a00067306 */ /* 0x000e260000209400 */
        /* <DEDUP_REMOVED lines=9> */
[----:B0-----:R-:W-:-:S04]  /*0640*/  VIADD R8, R6, 0xffffffe ;  /* 0x0ffffffe06087836 */ /* 0x001fc80000000000 */
[----:B------:R-:W0:Y:S02]  /*0650*/  F2I.FTZ.U32.TRUNC.NTZ R5, R8 ;  /* 0x0000000800057305 */ /* 0x000e24000021f000 */
[----:B------:R-:W-:-:S06]  /*0660*/  @P0 VIADD R2, R2, 0x1 ;  /* 0x0000000102020836 */ /* 0x000fcc0000000000 */
[----:B------:R-:W-:Y:S01]  /*0670*/  @!P2 IMAD.MOV R2, RZ, RZ, -R2 ;  /* 0x000000ffff02a224 */ /* 0x000fe200078e0a02 */
[----:B------:R-:W-:-:S05]  /*0680*/  @!P1 LOP3.LUT R2, RZ, R4, RZ, 0x33, !PT ;  /* 0x00000004ff029212 */ /* 0x000fca00078e33ff */
[----:B------:R-:W-:Y:S02]  /*0690*/  IMAD.MOV R9, RZ, RZ, -R2 ;  /* 0x000000ffff097224 */ /* 0x000fe400078e0a02 */
[----:B0-----:R-:W-:Y:S02]  /*06a0*/  IMAD.MOV R15, RZ, RZ, -R5 ;  /* 0x000000ffff0f7224 */ /* 0x001fe400078e0a05 */
[----:B------:R-:W-:Y:S01]  /*06b0*/  IMAD R13, R4, R9, R11 ;  /* 0x00000009040d7224 */ /* 0x000fe200078e020b */
[----:B------:R-:W-:Y:S01]  /*06c0*/  MOV R4, RZ ;  /* 0x000000ff00047202 */ /* 0x000fe20000000f00 */
[----:B------:R-:W-:Y:S01]  /*06d0*/  IMAD R9, R15, R10, RZ ;  /* 0x0000000a0f097224 */ /* 0x000fe200078e02ff */
[----:B------:R-:W-:Y:S02]  /*06e0*/  IABS R11, R0 ;  /* 0x00000000000b7213 */ /* 0x000fe40000000000 */
[----:B------:R-:W-:Y:S02]  /*06f0*/  CS2R R14, SRZ ;  /* 0x00000000000e7805 */ /* 0x000fe4000001ff00 */
[----:B------:R-:W-:Y:S01]  /*0700*/  IABS R6, R13 ;  /* 0x0000000d00067213 */ /* 0x000fe20000000000 */
[----:B------:R-:W-:Y:S01]  /*0710*/  IMAD.HI.U32 R4, R5, R9, R4 ;  /* 0x0000000905047227 */ /* 0x000fe200078e0004 */
[----:B------:R-:W-:-:S03]  /*0720*/  IABS R9, R3 ;  /* 0x0000000300097213 */ /* 0x000fc60000000000 */
[----:B------:R-:W-:Y:S02]  /*0730*/  IMAD.MOV.U32 R5, RZ, RZ, R6 ;  /* 0x000000ffff057224 */ /* 0x000fe400078e0006 */
[----:B------:R-:W-:Y:S02]  /*0740*/  IMAD.MOV R8, RZ, RZ, -R11 ;  /* 0x000000ffff087224 */ /* 0x000fe400078e0a0b */
[----:B------:R-:W-:Y:S02]  /*0750*/  IMAD.MOV.U32 R11, RZ, RZ, R9 ;  /* 0x000000ffff0b7224 */ /* 0x000fe400078e0009 */
[----:B------:R-:W-:Y:S02]  /*0760*/  IMAD.HI.U32 R4, R4, R5, RZ ;  /* 0x0000000504047227 */ /* 0x000fe400078e00ff */
[----:B------:R-:W0:Y:S02]  /*0770*/  I2F.RP R6, R11 ;  /* 0x0000000b00067306 */ /* 0x000e240000209400 */
[----:B------:R-:W-:-:S05]  /*0780*/  IMAD R5, R4, R8, R5 ;  /* 0x0000000804057224 */ /* 0x000fca00078e0205 */
[----:B------:R-:W-:Y:S01]  /*0790*/  ISETP.GT.U32.AND P1, PT, R10, R5, PT ;  /* 0x000000050a00720c */ /* 0x000fe20003f24070 */
[----:B0-----:R-:W0:-:S12]  /*07a0*/  MUFU.RCP R6, R6 ;  /* 0x0000000600067308 */ /* 0x001e180000001000 */
[----:B------:R-:W-:Y:S02]  /*07b0*/  @!P1 IMAD.IADD R5, R5, 0x1, -R10 ;  /* 0x0000000105059824 */ /* 0x000fe400078e0a0a */
[----:B------:R-:W-:Y:S01]  /*07c0*/  @!P1 VIADD R4, R4, 0x1 ;  /* 0x0000000104049836 */ /* 0x000fe20000000000 */
[----:B------:R-:W-:Y:S02]  /*07d0*/  ISETP.NE.AND P1, PT, R0, RZ, PT ;  /* 0x000000ff0000720c */ /* 0x000fe40003f25270 */
[----:B------:R-:W-:Y:S02]  /*07e0*/  ISETP.GE.U32.AND P0, PT, R5, R10, PT ;  /* 0x0000000a0500720c */ /* 0x000fe40003f06070 */
[----:B------:R-:W-:-:S04]  /*07f0*/  LOP3.LUT R5, R13, R0, RZ, 0x3c, !PT ;  /* 0x000000000d057212 */ /* 0x000fc800078e3cff */
[----:B------:R-:W-:Y:S02]  /*0800*/  ISETP.GE.AND P2, PT, R5, RZ, PT ;  /* 0x000000ff0500720c */ /* 0x000fe40003f46270 */
[----:B0-----:R-:W-:Y:S02]  /*0810*/  IADD3 R8, PT, PT, R6, 0xffffffe, RZ ;  /* 0x0ffffffe06087810 */ /* 0x001fe40007ffe0ff */
[----:B--2---:R-:W-:Y:S02]  /*0820*/  SHF.R.S32.HI R6, RZ, 0x1f, R33 ;  /* 0x0000001fff067819 */ /* 0x004fe40000011421 */
[----:B------:R-:W0:Y:S01]  /*0830*/  F2I.FTZ.U32.TRUNC.NTZ R5, R8 ;  /* 0x0000000800057305 */ /* 0x000e22000021f000 */
[----:B------:R-:W-:Y:S01]  /*0840*/  @P0 VIADD R4, R4, 0x1 ;  /* 0x0000000104040836 */ /* 0x000fe20000000000 */
[----:B------:R-:W-:-:S03]  /*0850*/  LEA.HI R6, R6, R33, RZ, 0x4 ;  /* 0x0000002106067211 */ /* 0x000fc600078f20ff */
[----:B------:R-:W-:Y:S01]  /*0860*/  IMAD.MOV.U32 R10, RZ, RZ, R4 ;  /* 0x000000ffff0a7224 */ /* 0x000fe200078e0004 */
[----:B------:R-:W-:-:S03]  /*0870*/  LOP3.LUT R6, R6, 0xfffffff0, RZ, 0xc0, !PT ;  /* 0xfffffff006067812 */ /* 0x000fc600078ec0ff */
[----:B------:R-:W-:Y:S01]  /*0880*/  @!P2 IMAD.MOV R10, RZ, RZ, -R10 ;  /* 0x000000ffff0aa224 */ /* 0x000fe200078e0a0a */
[----:B------:R-:W-:Y:S01]  /*0890*/  @!P1 LOP3.LUT R10, RZ, R0, RZ, 0x33, !PT ;  /* 0x00000000ff0a9212 */ /* 0x000fe200078e33ff */
[----:B------:R-:W-:Y:S01]  /*08a0*/  IMAD.IADD R55, R33, 0x1, -R6 ;  /* 0x0000000121377824 */ /* 0x000fe200078e0a06 */
[----:B---3--:R-:W-:Y:S02]  /*08b0*/  SHF.R.S32.HI R6, RZ, 0x1f, R31 ;  /* 0x0000001fff067819 */ /* 0x008fe4000001141f */
[----:B0-----:R-:W-:Y:S01]  /*08c0*/  IADD3 R4, PT, PT, RZ, -R5, RZ ;  /* 0x80000005ff047210 */ /* 0x001fe20007ffe0ff */
[----:B------:R-:W-:Y:S01]  /*08d0*/  IMAD.MOV R9, RZ, RZ, -R10 ;  /* 0x000000ffff097224 */ /* 0x000fe200078e0a0a */
[----:B------:R-:W-:-:S03]  /*08e0*/  LEA.HI R6, R6, R31, RZ, 0x2 ;  /* 0x0000001f06067211 */ /* 0x000fc600078f10ff */
[----:B------:R-:W-:Y:S01]  /*08f0*/  IMAD R12, R0, R9, R13 ;  /* 0x00000009000c7224 */ /* 0x000fe200078e020d */
[----:B------:R-:W-:Y:S01]  /*0900*/  LOP3.LUT R40, R6, 0xfffffffc, RZ, 0xc0, !PT ;  /* 0xfffffffc06287812 */ /* 0x000fe200078ec0ff */
[----:B------:R-:W-:Y:S02]  /*0910*/  IMAD R9, R4, R11, RZ ;  /* 0x0000000b04097224 */ /* 0x000fe400078e02ff */
[----:B------:R-:W-:Y:S01]  /*0920*/  IMAD.MOV.U32 R4, RZ, RZ, RZ ;  /* 0x000000ffff047224 */ /* 0x000fe200078e00ff */
[----:B------:R-:W-:Y:S01]  /*0930*/  IABS R0, R12 ;  /* 0x0000000c00007213 */ /* 0x000fe20000000000 */
[----:B------:R-:W-:Y:S02]  /*0940*/  IMAD.IADD R6, R31, 0x1, -R56 ;  /* 0x000000011f067824 */ /* 0x000fe400078e0a38 */
[----:B------:R-:W-:Y:S02]  /*0950*/  IMAD.HI.U32 R4, R5, R9, R4 ;  /* 0x0000000905047227 */ /* 0x000fe400078e0004 */
[----:B------:R-:W0:Y:S02]  /*0960*/  S2R R5, SR_TID.X ;  /* 0x0000000000057919 */ /* 0x000e240000002100 */
[----:B------:R-:W-:-:S02]  /*0970*/  IMAD.IADD R40, R31, 0x1, -R40 ;  /* 0x000000011f287824 */ /* 0x000fc400078e0a28 */
[----:B------:R-:W-:-:S04]  /*0980*/  IMAD.HI.U32 R37, R4, R0, RZ ;  /* 0x0000000004257227 */ /* 0x000fc800078e00ff */
[----:B------:R-:W-:-:S04]  /*0990*/  IMAD.MOV R4, RZ, RZ, -R37 ;  /* 0x000000ffff047224 */ /* 0x000fc800078e0a25 */
[----:B------:R-:W-:-:S05]  /*09a0*/  IMAD R0, R11, R4, R0 ;  /* 0x000000040b007224 */ /* 0x000fca00078e0200 */
[----:B------:R-:W-:-:S13]  /*09b0*/  ISETP.GT.U32.AND P1, PT, R11, R0, PT ;  /* 0x000000000b00720c */ /* 0x000fda0003f24070 */
[----:B------:R-:W-:Y:S01]  /*09c0*/  @!P1 IMAD.IADD R0, R0, 0x1, -R11 ;  /* 0x0000000100009824 */ /* 0x000fe200078e0a0b */
[----:B------:R-:W-:Y:S02]  /*09d0*/  @!P1 IADD3 R37, PT, PT, R37, 0x1, RZ ;  /* 0x0000000125259810 */ /* 0x000fe40007ffe0ff */
[----:B------:R-:W-:Y:S02]  /*09e0*/  ISETP.NE.AND P1, PT, R3, RZ, PT ;  /* 0x000000ff0300720c */ /* 0x000fe40003f25270 */
[----:B------:R-:W-:Y:S02]  /*09f0*/  ISETP.GE.U32.AND P0, PT, R0, R11, PT ;  /* 0x0000000b0000720c */ /* 0x000fe40003f06070 */
[----:B------:R-:W-:Y:S02]  /*0a00*/  LOP3.LUT R0, R12, R3, RZ, 0x3c, !PT ;  /* 0x000000030c007212 */ /* 0x000fe400078e3cff */
[----:B0-----:R-:W-:Y:S02]  /*0a10*/  LEA.HI R9, R5, R7, RZ, 0x1c ;  /* 0x0000000705097211 */ /* 0x001fe400078fe0ff */
[----:B------:R-:W-:-:S02]  /*0a20*/  ISETP.GE.AND P2, PT, R0, RZ, PT ;  /* 0x000000ff0000720c */ /* 0x000fc40003f46270 */
[----:B------:R-:W0:Y:S01]  /*0a30*/  S2R R0, SR_TID.Y ;  /* 0x0000000000007919 */ /* 0x000e220000002200 */
[----:B------:R-:W-:-:S04]  /*0a40*/  IMAD R9, R56, R30, R9 ;  /* 0x0000001e38097224 */ /* 0x000fc800078e0209 */
[----:B------:R-:W-:Y:S02]  /*0a50*/  @P0 VIADD R37, R37, 0x1 ;  /* 0x0000000125250836 */ /* 0x000fe40000000000 */
[----:B-1----:R-:W-:-:S04]  /*0a60*/  IMAD R9, R9, R35, R2 ;  /* 0x0000002309097224 */ /* 0x002fc800078e0202 */
[----:B------:R-:W-:Y:S01]  /*0a70*/  @!P2 IMAD.MOV R37, RZ, RZ, -R37 ;  /* 0x000000ffff25a224 */ /* 0x000fe200078e0a25 */
[----:B------:R-:W-:Y:S02]  /*0a80*/  @!P1 LOP3.LUT R37, RZ, R3, RZ, 0x33, !PT ;  /* 0x00000003ff259212 */ /* 0x000fe400078e33ff */
[----:B------:R-:W-:-:S03]  /*0a90*/  ISETP.GT.AND P1, PT, R6, 0x3, PT ;  /* 0x000000030600780c */ /* 0x000fc60003f24270 */
[----:B------:R-:W-:Y:S02]  /*0aa0*/  IMAD.MOV R4, RZ, RZ, -R37 ;  /* 0x000000ffff047224 */ /* 0x000fe400078e0a25 */
[----:B------:R-:W-:Y:S02]  /*0ab0*/  IMAD R11, R37, -0x10, R33 ;  /* 0xfffffff0250b7824 */ /* 0x000fe400078e0221 */
[----:B------:R-:W-:Y:S01]  /*0ac0*/  IMAD R4, R3, R4, R12 ;  /* 0x0000000403047224 */ /* 0x000fe200078e020c */
[----:B------:R-:W-:Y:S02]  /*0ad0*/  SHF.L.U32 R3, R10, 0x2, RZ ;  /* 0x000000020a037819 */ /* 0x000fe400000006ff */
[----:B------:R-:W-:Y:S02]  /*0ae0*/  CS2R R12, SRZ ;  /* 0x00000000000c7805 */ /* 0x000fe4000001ff00 */
[----:B------:R-:W-:Y:S01]  /*0af0*/  ISETP.GE.AND P3, PT, R11, 0x10, PT ;  /* 0x000000100b00780c */ /* 0x000fe20003f66270 */
[----:B------:R-:W-:-:S02]  /*0b00*/  IMAD.SHL.U32 R8, R4, 0x10, RZ ;  /* 0x0000001004087824 */ /* 0x000fc400078e00ff */
[----:B------:R-:W-:Y:S01]  /*0b10*/  IMAD R9, R9, R34, R3 ;  /* 0x0000002209097224 */ /* 0x000fe200078e0203 */
[----:B------:R-:W-:Y:S01]  /*0b20*/  SEL R55, R55, 0x10, !P3 ;  /* 0x0000001037377807 */ /* 0x000fe20005800000 */
[----:B------:R-:W-:Y:S02]  /*0b30*/  IMAD.IADD R10, R32, 0x1, -R8 ;  /* 0x00000001200a7824 */ /* 0x000fe400078e0a08 */
[----:B0-----:R-:W-:-:S03]  /*0b40*/  IMAD R4, R37, 0x10, R0 ;  /* 0x0000001025047824 */ /* 0x001fc600078e0200 */
[----:B------:R-:W-:Y:S02]  /*0b50*/  ISETP.GE.AND P2, PT, R10, 0x10, PT ;  /* 0x000000100a00780c */ /* 0x000fe40003f46270 */
[----:B------:R-:W-:Y:S01]  /*0b60*/  CS2R R10, SRZ ;  /* 0x00000000000a7805 */ /* 0x000fe2000001ff00 */
[----:B------:R-:W-:Y:S01]  /*0b70*/  IMAD R33, R9, R33, R4 ;  /* 0x0000002109217224 */ /* 0x000fe200078e0204 */
[----:B------:R-:W-:-:S04]  /*0b80*/  SHF.R.S32.HI R9, RZ, 0x1f, R34 ;  /* 0x0000001fff097819 */ /* 0x000fc80000011422 */
[----:B------:R-:W-:Y:S02]  /*0b90*/  LEA.HI R4, R9, R34, RZ, 0x2 ;  /* 0x0000002209047211 */ /* 0x000fe400078f10ff */
[----:B------:R-:W-:Y:S02]  /*0ba0*/  SHF.R.S32.HI R9, RZ, 0x1f, R32 ;  /* 0x0000001fff097819 */ /* 0x000fe40000011420 */
[----:B------:R-:W-:Y:S02]  /*0bb0*/  LOP3.LUT R41, R4, 0xfffffffc, RZ, 0xc0, !PT ;  /* 0xfffffffc04297812 */ /* 0x000fe400078ec0ff */
[----:B------:R-:W-:Y:S01]  /*0bc0*/  LEA.HI R36, R9, R32, RZ, 0x4 ;  /* 0x0000002009247211 */ /* 0x000fe200078f20ff */
[----:B------:R-:W-:Y:S01]  /*0bd0*/  IMAD.IADD R9, R34, 0x1, -R3 ;  /* 0x0000000122097824 */ /* 0x000fe200078e0a03 */
[----:B------:R-:W-:Y:S02]  /*0be0*/  IADD3 R53, PT, PT, -R41, R34, RZ ;  /* 0x0000002229357210 */ /* 0x000fe40007ffe1ff */
[----:B------:R-:W-:-:S02]  /*0bf0*/  LOP3.LUT R41, R36, 0xfffffff0, RZ, 0xc0, !PT ;  /* 0xfffffff024297812 */ /* 0x000fc400078ec0ff */
[----:B------:R-:W-:Y:S02]  /*0c00*/  LOP3.LUT R34, R8, 0xf, R5, 0xf8, !PT ;  /* 0x0000000f08227812 */ /* 0x000fe400078ef805 */
[----:B------:R-:W-:Y:S01]  /*0c10*/  ISETP.GT.AND P0, PT, R9, 0x3, PT ;  /* 0x000000030900780c */ /* 0x000fe20003f04270 */
[----:B------:R-:W-:Y:S01]  /*0c20*/  IMAD.IADD R41, R32, 0x1, -R41 ;  /* 0x0000000120297824 */ /* 0x000fe200078e0a29 */
[----:B------:R-:W-:Y:S01]  /*0c30*/  LOP3.LUT R4, R5, 0xf, RZ, 0xc0, !PT ;  /* 0x0000000f05047812 */ /* 0x000fe200078ec0ff */
[----:B------:R-:W-:Y:S01]  /*0c40*/  IMAD R52, R33, R32, R34 ;  /* 0x0000002021347224 */ /* 0x000fe200078e0222 */
[----:B------:R-:W-:Y:S02]  /*0c50*/  SEL R8, R40, 0x4, !P1 ;  /* 0x0000000428087807 */ /* 0x000fe40004800000 */
[----:B------:R-:W-:Y:S02]  /*0c60*/  SEL R53, R53, 0x4, !P0 ;  /* 0x0000000435357807 */ /* 0x000fe40004000000 */
[----:B------:R-:W-:Y:S01]  /*0c70*/  SEL R57, R41, 0x10, !P2 ;  /* 0x0000001029397807 */ /* 0x000fe20005000000 */
[----:B------:R-:W-:Y:S06]  /*0c80*/  BRA.U !UP0, `(.L_x_0) ;  /* 0x0000001108a07547 */ /* 0x000fec000b800000 */
[----:B------:R-:W0:Y:S01]  /*0c90*/  LDCU UR4, c[0x0][0x3b0] ;  /* 0x00007600ff0477ac */ /* 0x000e220008000800 */
[C---:B------:R-:W-:Y:S01]  /*0ca0*/  ISETP.GE.AND P1, PT, R7.reuse, R30, PT ;  /* 0x0000001e0700720c */ /* 0x040fe20003f26270 */
[----:B------:R-:W-:Y:S01]  /*0cb0*/  IMAD R32, R7, R32, R34 ;  /* 0x0000002007207224 */ /* 0x000fe200078e0222 */
[----:B------:R-:W-:Y:S02]  /*0cc0*/  LEA R54, R37, R4, 0x4 ;  /* 0x0000000425367211 */ /* 0x000fe400078e20ff */
[----:B------:R-:W-:Y:S02]  /*0cd0*/  CS2R R38, SRZ ;  /* 0x0000000000267805 */ /* 0x000fe4000001ff00 */
[-C--:B------:R-:W-:Y:S01]  /*0ce0*/  ISETP.LT.AND P1, PT, R2, R35.reuse, !P1 ;  /* 0x000000230200720c */ /* 0x080fe20004f21270 */
[----:B------:R-:W-:Y:S01]  /*0cf0*/  IMAD R35, R32, R35, R2 ;  /* 0x0000002320237224 */ /* 0x000fe200078e0202 */
[C---:B------:R-:W-:Y:S01]  /*0d00*/  LOP3.LUT R58, R4.reuse, 0x3f0, R5, 0xf8, !PT ;  /* 0x000003f0043a7812 */ /* 0x040fe200078ef805 */
[----:B------:R-:W-:Y:S01]  /*0d10*/  UMOV UR5, URZ ;  /* 0x000000ff00057c82 */ /* 0x000fe20008000000 */
[----:B------:R-:W-:Y:S01]  /*0d20*/  ISETP.LT.AND P1, PT, R4, R57, P1 ;  /* 0x000000390400720c */ /* 0x000fe20000f21270 */
[----:B0-----:R-:W-:Y:S01]  /*0d30*/  IMAD R31, R31, UR4, RZ ;  /* 0x000000041f1f7c24 */ /* 0x001fe2000f8e02ff */
[----:B------:R-:W-:-:S03]  /*0d40*/  UMOV UR4, URZ ;  /* 0x000000ff00047c82 */ /* 0x000fc60008000000 */
[----:B------:R-:W-:-:S08]  /*0d50*/  IMAD R56, R35, R31, R56 ;  /* 0x0000001f23387224 */ /* 0x000fd000078e0238 */
.L_x_17:
[----:B0-----:R-:W0:Y:S01]  /*0d60*/  LDCU UR8, c[0x0][0x3dc] ;  /* 0x00007b80ff0877ac */ /* 0x001e220008000800 */
[----:B------:R-:W-:Y:S01]  /*0d70*/  BSSY.RECONVERGENT B0, `(.L_x_1) ;  /* 0x0000050000007945 */ /* 0x000fe20003800200 */
[----:B------:R-:W-:-:S04]  /*0d80*/  UIADD3 UR6, UPT, UPT, UR4, 0x10, URZ ;  /* 0x0000001004067890 */ /* 0x000fc8000fffe0ff */
[----:B0-----:R-:W-:-:S04]  /*0d90*/  UIADD3 UR7, UPT, UPT, UR6, -UR8, URZ ;  /* 0x8000000806077290 */ /* 0x001fc8000fffe0ff */
[----:B------:R-:W-:-:S04]  /*0da0*/  UISETP.GT.AND UP0, UPT, UR7, URZ, UPT ;  /* 0x000000ff0700728c */ /* 0x000fc8000bf04270 */
[----:B------:R-:W-:Y:S02]  /*0db0*/  USEL UR5, UR7, UR5, UP0 ;  /* 0x0000000507057287 */ /* 0x000fe40008000000 */
[----:B------:R-:W-:Y:S02]  /*0dc0*/  UISETP.GE.AND UP0, UPT, UR6, UR8, UPT ;  /* 0x000000080600728c */ /* 0x000fe4000bf06270 */
[----:B------:R-:W-:Y:S01]  /*0dd0*/  UIADD3 UR10, UPT, UPT, -UR5, 0x10, URZ ;  /* 0x00000010050a7890 */ /* 0x000fe2000fffe1ff */
[----:B------:R-:W-:Y:S01]  /*0de0*/  UMOV UR8, UR4 ;  /* 0x0000000400087c82 */ /* 0x000fe20008000000 */
[----:B------:R-:W-:-:S04]  /*0df0*/  UMOV UR4, UR6 ;  /* 0x0000000600047c82 */ /* 0x000fc80008000000 */
[C---:B------:R-:W-:Y:S02]  /*0e00*/  ISETP.GE.U32.OR P0, PT, R0.reuse, UR10, !P1 ;  /* 0x0000000a00007c0c */ /* 0x040fe4000cf06470 */
[----:B------:R-:W-:Y:S02]  /*0e10*/  ISETP.GE.U32.AND P2, PT, R0, UR10, PT ;  /* 0x0000000a00007c0c */ /* 0x000fe4000bf46070 */
[----:B------:R-:W-:-:S13]  /*0e20*/  ISETP.LT.OR P0, PT, R8, 0x1, P0 ;  /* 0x000000010800780c */ /* 0x000fda0000701670 */
[----:B-1----:R-:W-:Y:S05]  /*0e30*/  @P0 BRA `(.L_x_2) ;  /* 0x00000004000c0947 */ /* 0x002fea0003800000 */
[----:B------:R-:W0:Y:S01]  /*0e40*/  S2UR UR7, SR_CgaCtaId ;  /* 0x00000000000779c3 */ /* 0x000e220000008800 */
[----:B------:R-:W1:Y:S01]  /*0e50*/  LDCU UR9, c[0x0][0x3cc] ;  /* 0x00007980ff0977ac */ /* 0x000e620008000800 */
[----:B------:R-:W-:Y:S02]  /*0e60*/  IMAD.MOV R60, RZ, RZ, -R8 ;  /* 0x000000ffff3c7224 */ /* 0x000fe400078e0a08 */
[C---:B------:R-:W-:Y:S01]  /*0e70*/  IMAD R41, R0.reuse, 0x40, R5 ;  /* 0x0000004000297824 */ /* 0x040fe200078e0205 */
[----:B------:R-:W-:Y:S01]  /*0e80*/  UMOV UR6, 0x400 ;  /* 0x0000040000067882 */ /* 0x000fe20000000000 */
[----:B------:R-:W-:Y:S01]  /*0e90*/  VIADD R59, R0, UR8 ;  /* 0x00000008003b7c36 */ /* 0x000fe20008000000 */
[----:B------:R-:W-:Y:S01]  /*0ea0*/  ISETP.GE.AND P0, PT, R60, RZ, PT ;  /* 0x000000ff3c00720c */ /* 0x000fe20003f06270 */
[----:B------:R-:W-:Y:S02]  /*0eb0*/  IMAD.MOV.U32 R40, RZ, RZ, RZ ;  /* 0x000000ffff287224 */ /* 0x000fe400078e00ff */
[----:B-1----:R-:W-:Y:S01]  /*0ec0*/  IMAD R59, R59, UR9, R56 ;  /* 0x000000093b3b7c24 */ /* 0x002fe2000f8e0238 */
[----:B0-----:R-:W-:-:S06]  /*0ed0*/  ULEA UR6, UR7, UR6, 0x18 ;  /* 0x0000000607067291 */ /* 0x001fcc000f8ec0ff */
[----:B------:R-:W-:-:S03]  /*0ee0*/  LEA R41, R41, UR6, 0x3 ;  /* 0x0000000629297c11 */ /* 0x000fc6000f8e18ff */
[----:B------:R-:W-:Y:S05]  /*0ef0*/  @P0 BRA `(.L_x_3) ;  /* 0x0000000000b40947 */ /* 0x000fea0003800000 */
[----:B------:R-:W-:Y:S02]  /*0f00*/  IADD3 R30, PT, PT, -R60, RZ, RZ ;  /* 0x000000ff3c1e7210 */ /* 0x000fe40007ffe1ff */
[----:B------:R-:W-:Y:S02]  /*0f10*/  PLOP3.LUT P0, PT, PT, PT, PT, 0x80, 0x8 ;  /* 0x000000000008781c */ /* 0x000fe40003f0f070 */
[----:B------:R-:W-:-:S13]  /*0f20*/  ISETP.GT.AND P3, PT, R30, 0x3, PT ;  /* 0x000000031e00780c */ /* 0x000fda0003f64270 */
[----:B------:R-:W-:Y:S05]  /*0f30*/  @!P3 BRA `(.L_x_4) ;  /* 0x00000000005cb947 */ /* 0x000fea0003800000 */
[----:B------:R-:W-:-:S13]  /*0f40*/  PLOP3.LUT P0, PT, PT, PT, PT, 0x8, 0x80 ;  /* 0x000000000080781c */ /* 0x000fda0003f0e170 */
.L_x_5:
[----:B------:R-:W0:Y:S01]  /*0f50*/  LDC.64 R30, c[0x0][0x388] ;  /* 0x0000e200ff1e7b82 */ /* 0x000e220000000a00 */
[C-C-:B------:R-:W-:Y:S01]  /*0f60*/  IADD3 R35, PT, PT, R59.reuse, 0x1, R40.reuse ;  /* 0x000000013b237810 */ /* 0x140fe20007ffe028 */
[C-C-:B------:R-:W-:Y:S01]  /*0f70*/  IMAD.IADD R37, R59.reuse, 0x1, R40.reuse ;  /* 0x000000013b257824 */ /* 0x140fe200078e0228 */
[C-C-:B------:R-:W-:Y:S02]  /*0f80*/  IADD3 R33, PT, PT, R59.reuse, 0x2, R40.reuse ;  /* 0x000000023b217810 */ /* 0x140fe40007ffe028 */
[----:B------:R-:W-:Y:S01]  /*0f90*/  IADD3 R61, PT, PT, R59, 0x3, R40 ;  /* 0x000000033b3d7810 */ /* 0x000fe20007ffe028 */
[----:B0-----:R-:W-:-:S04]  /*0fa0*/  IMAD.WIDE.U32 R36, R37, 0x8, R30 ;  /* 0x0000000825247825 */ /* 0x001fc800078e001e */
[--C-:B------:R-:W-:Y:S02]  /*0fb0*/  IMAD.WIDE.U32 R34, R35, 0x8, R30.reuse ;  /* 0x0000000823227825 */ /* 0x100fe400078e001e */
[----:B------:R-:W2:Y:S02]  /*0fc0*/  LDG.E.64 R36, desc[UR12][R36.64] ;  /* 0x0000000c24247981 */ /* 0x000ea4000c1e1b00 */
[--C-:B------:R-:W-:Y:S02]  /*0fd0*/  IMAD.WIDE.U32 R32, R33, 0x8, R30.reuse ;  /* 0x0000000821207825 */ /* 0x100fe400078e001e */
[----:B------:R-:W3:Y:S02]  /*0fe0*/  LDG.E.64 R34, desc[UR12][R34.64] ;  /* 0x0000000c22227981 */ /* 0x000ee4000c1e1b00 */
[----:B------:R-:W-:Y:S02]  /*0ff0*/  IMAD.WIDE.U32 R30, R61, 0x8, R30 ;  /* 0x000000083d1e7825 */ /* 0x000fe400078e001e */
[----:B------:R-:W4:Y:S04]  /*1000*/  LDG.E.64 R32, desc[UR12][R32.64] ;  /* 0x0000000c20207981 */ /* 0x000f28000c1e1b00 */
[----:B------:R-:W5:Y:S01]  /*1010*/  LDG.E.64 R30, desc[UR12][R30.64] ;  /* 0x0000000c1e1e7981 */ /* 0x000f62000c1e1b00 */
[----:B------:R-:W-:-:S05]  /*1020*/  VIADD R60, R60, 0x4 ;  /* 0x000000043c3c7836 */ /* 0x000fca0000000000 */
[----:B------:R-:W-:Y:S01]  /*1030*/  ISETP.GE.AND P3, PT, R60, -0x3, PT ;  /* 0xfffffffd3c00780c */ /* 0x000fe20003f66270 */
[----:B------:R-:W-:Y:S01]  /*1040*/  VIADD R40, R40, 0x4 ;  /* 0x0000000428287836 */ /* 0x000fe20000000000 */
[----:B--2---:R-:W-:Y:S04]  /*1050*/  STS.64 [R41], R36 ;  /* 0x0000002429007388 */ /* 0x004fe80000000a00 */
[----:B---3--:R-:W-:Y:S04]  /*1060*/  STS.64 [R41+0x80], R34 ;  /* 0x0000802229007388 */ /* 0x008fe80000000a00 */
[----:B----4-:R-:W-:Y:S04]  /*1070*/  STS.64 [R41+0x100], R32 ;  /* 0x0001002029007388 */ /* 0x010fe80000000a00 */
[----:B-----5:R0:W-:Y:S02]  /*1080*/  STS.64 [R41+0x180], R30 ;  /* 0x0001801e29007388 */ /* 0x0201e40000000a00 */
[----:B0-----:R-:W-:Y:S01]  /*1090*/  VIADD R41, R41, 0x200 ;  /* 0x0000020029297836 */ /* 0x001fe20000000000 */
[----:B------:R-:W-:Y:S06]  /*10a0*/  @!P3 BRA `(.L_x_5) ;  /* 0xfffffffc00a8b947 */ /* 0x000fec000383ffff */
.L_x_4:
[----:B------:R-:W-:-:S04]  /*10b0*/  IADD3 R30, PT, PT, -R60, RZ, RZ ;  /* 0x000000ff3c1e7210 */ /* 0x000fc80007ffe1ff */
[----:B------:R-:W-:-:S13]  /*10c0*/  ISETP.GT.AND P3, PT, R30, 0x1, PT ;  /* 0x000000011e00780c */ /* 0x000fda0003f64270 */
[----:B------:R-:W-:Y:S05]  /*10d0*/  @!P3 BRA `(.L_x_6) ;  /* 0x000000000034b947 */ /* 0x000fea0003800000 */
[----:B------:R-:W0:Y:S01]  /*10e0*/  LDC.64 R30, c[0x0][0x388] ;  /* 0x0000e200ff1e7b82 */ /* 0x000e220000000a00 */
[C-C-:B------:R-:W-:Y:S01]  /*10f0*/  IMAD.IADD R33, R59.reuse, 0x1, R40.reuse ;  /* 0x000000013b217824 */ /* 0x140fe200078e0228 */
[----:B------:R-:W-:-:S03]  /*1100*/  IADD3 R35, PT, PT, R59, 0x1, R40 ;  /* 0x000000013b237810 */ /* 0x000fc60007ffe028 */
[----:B0-----:R-:W-:-:S04]  /*1110*/  IMAD.WIDE.U32 R32, R33, 0x8, R30 ;  /* 0x0000000821207825 */ /* 0x001fc800078e001e */
[----:B------:R-:W-:Y:S02]  /*1120*/  IMAD.WIDE.U32 R30, R35, 0x8, R30 ;  /* 0x00000008231e7825 */ /* 0x000fe400078e001e */
[----:B------:R-:W2:Y:S04]  /*1130*/  LDG.E.64 R32, desc[UR12][R32.64] ;  /* 0x0000000c20207981 */ /* 0x000ea8000c1e1b00 */
[----:B------:R-:W3:Y:S01]  /*1140*/  LDG.E.64 R30, desc[UR12][R30.64] ;  /* 0x0000000c1e1e7981 */ /* 0x000ee2000c1e1b00 */
[----:B------:R-:W-:Y:S01]  /*1150*/  PLOP3.LUT P0, PT, PT, PT, PT, 0x8, 0x80 ;  /* 0x000000000080781c */ /* 0x000fe20003f0e170 */
[----:B------:R-:W-:Y:S02]  /*1160*/  VIADD R60, R60, 0x2 ;  /* 0x000000023c3c7836 */ /* 0x000fe40000000000 */
[----:B------:R-:W-:Y:S01]  /*1170*/  VIADD R40, R40, 0x2 ;  /* 0x0000000228287836 */ /* 0x000fe20000000000 */
[----:B--2---:R-:W-:Y:S04]  /*1180*/  STS.64 [R41], R32 ;  /* 0x0000002029007388 */ /* 0x004fe80000000a00 */
[----:B---3--:R0:W-:Y:S02]  /*1190*/  STS.64 [R41+0x80], R30 ;  /* 0x0000801e29007388 */ /* 0x0081e40000000a00 */
[----:B0-----:R-:W-:-:S07]  /*11a0*/  VIADD R41, R41, 0x100 ;  /* 0x0000010029297836 */ /* 0x001fce0000000000 */
.L_x_6:
[----:B------:R-:W-:-:S13]  /*11b0*/  ISETP.NE.OR P0, PT, R60, RZ, P0 ;  /* 0x000000ff3c00720c */ /* 0x000fda0000705670 */
[----:B------:R-:W-:Y:S05]  /*11c0*/  @!P0 BRA `(.L_x_2) ;  /* 0x0000000000288947 */ /* 0x000fea0003800000 */
.L_x_3:
[----:B------:R-:W0:Y:S01]  /*11d0*/  LDC.64 R30, c[0x0][0x388] ;  /* 0x0000e200ff1e7b82 */ /* 0x000e220000000a00 */
[----:B------:R-:W-:-:S05]  /*11e0*/  IADD3 R33, PT, PT, R59, R40, RZ ;  /* 0x000000283b217210 */ /* 0x000fca0007ffe0ff */
[----:B0-----:R-:W-:-:S06]  /*11f0*/  IMAD.WIDE.U32 R30, R33, 0x8, R30 ;  /* 0x00000008211e7825 */ /* 0x001fcc00078e001e */
[----:B------:R-:W2:Y:S01]  /*1200*/  LDG.E.64 R30, desc[UR12][R30.64] ;  /* 0x0000000c1e1e7981 */ /* 0x000ea2000c1e1b00 */
[----:B------:R-:W-:Y:S02]  /*1210*/  VIADD R60, R60, 0x1 ;  /* 0x000000013c3c7836 */ /* 0x000fe40000000000 */
[----:B------:R-:W-:-:S03]  /*1220*/  VIADD R40, R40, 0x1 ;  /* 0x0000000128287836 */ /* 0x000fc60000000000 */
[----:B------:R-:W-:Y:S01]  /*1230*/  ISETP.NE.AND P0, PT, R60, RZ, PT ;  /* 0x000000ff3c00720c */ /* 0x000fe20003f05270 */
[----:B--2---:R0:W-:Y:S02]  /*1240*/  STS.64 [R41], R30 ;  /* 0x0000001e29007388 */ /* 0x0041e40000000a00 */
[----:B0-----:R-:W-:-:S10]  /*1250*/  VIADD R41, R41, 0x80 ;  /* 0x0000008029297836 */ /* 0x001fd40000000000 */
[----:B------:R-:W-:Y:S05]  /*1260*/  @P0 BRA `(.L_x_3) ;  /* 0xfffffffc00d80947 */ /* 0x000fea000383ffff */
.L_x_2:
[----:B------:R-:W-:Y:S05]  /*1270*/  BSYNC.RECONVERGENT B0 ;  /* 0x0000000000007941 */ /* 0x000fea0003800200 */
.L_x_1:
[----:B------:R-:W-:Y:S01]  /*1280*/  ISETP.GE.OR P2, PT, R4, R55, P2 ;  /* 0x000000370400720c */ /* 0x000fe20001746670 */
[----:B------:R-:W-:Y:S03]  /*1290*/  BSSY.RECONVERGENT B0, `(.L_x_7) ;  /* 0x000005a000007945 */ /* 0x000fe60003800200 */
[----:B------:R-:W-:-:S13]  /*12a0*/  ISETP.LT.OR P2, PT, R53, 0x1, P2 ;  /* 0x000000013500780c */ /* 0x000fda0001741670 */
[----:B------:R-:W-:Y:S05]  /*12b0*/  @P2 BRA `(.L_x_8) ;  /* 0x00000004005c2947 */ /* 0x000fea0003800000 */
[----:B------:R-:W0:Y:S01]  /*12c0*/  LDCU UR6, c[0x0][0x3d0] ;  /* 0x00007a00ff0677ac */ /* 0x000e220008000800 */
[----:B------:R-:W-:Y:S01]  /*12d0*/  ISETP.GT.AND P0, PT, R53, RZ, PT ;  /* 0x000000ff3500720c */ /* 0x000fe20003f04270 */
[----:B------:R-:W-:Y:S02]  /*12e0*/  VIADD R41, R0, UR8 ;  /* 0x0000000800297c36 */ /* 0x000fe40008000000 */
[----:B------:R-:W-:Y:S02]  /*12f0*/  HFMA2 R60, -RZ, RZ, 0, 0 ;  /* 0x00000000ff3c7431 */ /* 0x000fe400000001ff */
[----:B0-----:R-:W-:-:S08]  /*1300*/  IMAD R41, R41, UR6, R54 ;  /* 0x0000000629297c24 */ /* 0x001fd0000f8e0236 */
[----:B------:R-:W-:Y:S05]  /*1310*/  @!P0 BRA `(.L_x_9) ;  /* 0x0000000400008947 */ /* 0x000fea0003800000 */
[----:B------:R-:W-:Y:S01]  /*1320*/  IMAD.IADD R30, R53, 0x1, -R60 ;  /* 0x00000001351e7824 */ /* 0x000fe200078e0a3c */
[----:B------:R-:W-:-:S04]  /*1330*/  PLOP3.LUT P0, PT, PT, PT, PT, 0x80, 0x8 ;  /* 0x000000000008781c */ /* 0x000fc80003f0f070 */
[----:B------:R-:W-:-:S13]  /*1340*/  ISETP.GT.AND P2, PT, R30, 0x3, PT ;  /* 0x000000031e00780c */ /* 0x000fda0003f44270 */
[----:B------:R-:W-:Y:S05]  /*1350*/  @!P2 BRA `(.L_x_10) ;  /* 0x000000000088a947 */ /* 0x000fea0003800000 */
[----:B------:R-:W0:Y:S01]  /*1360*/  S2UR UR7, SR_CgaCtaId ;  /* 0x00000000000779c3 */ /* 0x000e220000008800 */
[----:B------:R-:W-:Y:S01]  /*1370*/  UMOV UR6, 0x400 ;  /* 0x0000040000067882 */ /* 0x000fe20000000000 */
[----:B------:R-:W-:Y:S01]  /*1380*/  PLOP3.LUT P0, PT, PT, PT, PT, 0x8, 0x80 ;  /* 0x000000000080781c */ /* 0x000fe20003f0e170 */
[----:B------:R-:W-:Y:S01]  /*1390*/  UIADD3 UR6, UPT, UPT, UR6, 0x2000, URZ ;  /* 0x0000200006067890 */ /* 0x000fe2000fffe0ff */
[----:B------:R-:W-:Y:S01]  /*13a0*/  VIADD R59, R53, 0xfffffffd ;  /* 0xfffffffd353b7836 */ /* 0x000fe20000000000 */
[----:B------:R-:W1:Y:S02]  /*13b0*/  LDCU UR9, c[0x0][0x39c] ;  /* 0x00007380ff0977ac */ /* 0x000e640008000800 */
[----:B0-----:R-:W-:-:S06]  /*13c0*/  ULEA UR6, UR7, UR6, 0x18 ;  /* 0x0000000607067291 */ /* 0x001fcc000f8ec0ff */
[----:B-1----:R-:W-:-:S07]  /*13d0*/  LEA R40, R0, UR6, 0x9 ;  /* 0x0000000600287c11 */ /* 0x002fce000f8e48ff */
.L_x_11:
[----:B0-----:R-:W0:Y:S01]  /*13e0*/  LDC.64 R30, c[0x0][0x390] ;  /* 0x0000e400ff1e7b82 */ /* 0x001e220000000a00 */
[C-C-:B------:R-:W-:Y:S01]  /*13f0*/  IADD3 R34, PT, PT, R3.reuse, 0x1, R60.reuse ;  /* 0x0000000103227810 */ /* 0x140fe20007ffe03c */
[C-C-:B------:R-:W-:Y:S01]  /*1400*/  IMAD.IADD R32, R3.reuse, 0x1, R60.reuse ;  /* 0x0000000103207824 */ /* 0x140fe200078e023c */
[C-C-:B------:R-:W-:Y:S02]  /*1410*/  IADD3 R36, PT, PT, R3.reuse, 0x2, R60.reuse ;  /* 0x0000000203247810 */ /* 0x140fe40007ffe03c */
[----:B------:R-:W-:Y:S01]  /*1420*/  IADD3 R62, PT, PT, R3, 0x3, R60 ;  /* 0x00000003033e7810 */ /* 0x000fe20007ffe03c */
[--C-:B------:R-:W-:Y:S02]  /*1430*/  IMAD R37, R32, UR9, R41.reuse ;  /* 0x0000000920257c24 */ /* 0x100fe4000f8e0229 */
[--C-:B------:R-:W-:Y:S02]  /*1440*/  IMAD R35, R34, UR9, R41.reuse ;  /* 0x0000000922237c24 */ /* 0x100fe4000f8e0229 */
[----:B------:R-:W-:-:S02]  /*1450*/  IMAD R33, R36, UR9, R41 ;  /* 0x0000000924217c24 */ /* 0x000fc4000f8e0229 */
[----:B------:R-:W-:Y:S02]  /*1460*/  IMAD R61, R62, UR9, R41 ;  /* 0x000000093e3d7c24 */ /* 0x000fe4000f8e0229 */
        /* <DEDUP_REMOVED lines=8> */
[----:B------:R-:W-:-:S05]  /*14f0*/  IMAD R61, R60, 0x10, R5 ;  /* 0x000000103c3d7824 */ /* 0x000fca00078e0205 */
[----:B------:R-:W-:Y:S01]  /*1500*/  LEA R61, R61, R40, 0x3 ;  /* 0x000000283d3d7211 */ /* 0x000fe200078e18ff */
[----:B------:R-:W-:-:S05]  /*1510*/  VIADD R60, R60, 0x4 ;  /* 0x000000043c3c7836 */ /* 0x000fca0000000000 */
[----:B------:R-:W-:Y:S01]  /*1520*/  ISETP.GE.AND P2, PT, R60, R59, PT ;  /* 0x0000003b3c00720c */ /* 0x000fe20003f46270 */
[----:B--2---:R0:W-:Y:S04]  /*1530*/  STS.64 [R61], R36 ;  /* 0x000000243d007388 */ /* 0x0041e80000000a00 */
[----:B---3--:R0:W-:Y:S04]  /*1540*/  STS.64 [R61+0x80], R34 ;  /* 0x000080223d007388 */ /* 0x0081e80000000a00 */
[----:B----4-:R0:W-:Y:S04]  /*1550*/  STS.64 [R61+0x100], R32 ;  /* 0x000100203d007388 */ /* 0x0101e80000000a00 */
[----:B-----5:R0:W-:Y:S01]  /*1560*/  STS.64 [R61+0x180], R30 ;  /* 0x0001801e3d007388 */ /* 0x0201e20000000a00 */
[----:B------:R-:W-:Y:S05]  /*1570*/  @!P2 BRA `(.L_x_11) ;  /* 0xfffffffc0098a947 */ /* 0x000fea000383ffff */
.L_x_10:
[----:B0-----:R-:W-:-:S05]  /*1580*/  IMAD.IADD R30, R53, 0x1, -R60 ;  /* 0x00000001351e7824 */ /* 0x001fca00078e0a3c */
[----:B------:R-:W-:-:S13]  /*1590*/  ISETP.GT.AND P2, PT, R30, 0x1, PT ;  /* 0x000000011e00780c */ /* 0x000fda0003f44270 */
[----:B------:R-:W-:Y:S05]  /*15a0*/  @!P2 BRA `(.L_x_12) ;  /* 0x000000000054a947 */ /* 0x000fea0003800000 */
[----:B------:R-:W0:Y:S01]  /*15b0*/  LDC.64 R30, c[0x0][0x390] ;  /* 0x0000e400ff1e7b82 */ /* 0x000e220000000a00 */
[----:B------:R-:W1:Y:S01]  /*15c0*/  LDCU UR6, c[0x0][0x39c] ;  /* 0x00007380ff0677ac */ /* 0x000e620008000800 */
[C-C-:B------:R-:W-:Y:S01]  /*15d0*/  IMAD.IADD R32, R3.reuse, 0x1, R60.reuse ;  /* 0x0000000103207824 */ /* 0x140fe200078e023c */
[----:B------:R-:W-:-:S03]  /*15e0*/  IADD3 R34, PT, PT, R3, 0x1, R60 ;  /* 0x0000000103227810 */ /* 0x000fc60007ffe03c */
[--C-:B-1----:R-:W-:Y:S02]  /*15f0*/  IMAD R33, R32, UR6, R41.reuse ;  /* 0x0000000620217c24 */ /* 0x102fe4000f8e0229 */
[----:B------:R-:W-:Y:S02]  /*1600*/  IMAD R35, R34, UR6, R41 ;  /* 0x0000000622237c24 */ /* 0x000fe4000f8e0229 */
[----:B0-----:R-:W-:-:S04]  /*1610*/  IMAD.WIDE.U32 R32, R33, 0x8, R30 ;  /* 0x0000000821207825 */ /* 0x001fc800078e001e */
[----:B------:R-:W-:Y:S02]  /*1620*/  IMAD.WIDE.U32 R30, R35, 0x8, R30 ;  /* 0x00000008231e7825 */ /* 0x000fe400078e001e */
[----:B------:R-:W2:Y:S04]  /*1630*/  LDG.E.64 R32, desc[UR12][R32.64] ;  /* 0x0000000c20207981 */ /* 0x000ea8000c1e1b00 */
[----:B------:R-:W3:Y:S01]  /*1640*/  LDG.E.64 R30, desc[UR12][R30.64] ;  /* 0x0000000c1e1e7981 */ /* 0x000ee2000c1e1b00 */
[----:B------:R-:W0:Y:S01]  /*1650*/  S2UR UR7, SR_CgaCtaId ;  /* 0x00000000000779c3 */ /* 0x000e220000008800 */
[----:B------:R-:W-:Y:S01]  /*1660*/  UMOV UR6, 0x400 ;  /* 0x0000040000067882 */ /* 0x000fe20000000000 */
[C---:B------:R-:W-:Y:S01]  /*1670*/  IMAD R34, R60.reuse, 0x10, R5 ;  /* 0x000000103c227824 */ /* 0x040fe200078e0205 */
[----:B------:R-:W-:Y:S01]  /*1680*/  UIADD3 UR6, UPT, UPT, UR6, 0x2000, URZ ;  /* 0x0000200006067890 */ /* 0x000fe2000fffe0ff */
[----:B------:R-:W-:Y:S01]  /*1690*/  PLOP3.LUT P0, PT, PT, PT, PT, 0x8, 0x80 ;  /* 0x000000000080781c */ /* 0x000fe20003f0e170 */
[----:B------:R-:W-:-:S02]  /*16a0*/  VIADD R60, R60, 0x2 ;  /* 0x000000023c3c7836 */ /* 0x000fc40000000000 */
[----:B0-----:R-:W-:-:S06]  /*16b0*/  ULEA UR6, UR7, UR6, 0x18 ;  /* 0x0000000607067291 */ /* 0x001fcc000f8ec0ff */
[----:B------:R-:W-:-:S04]  /*16c0*/  LEA R35, R0, UR6, 0x9 ;  /* 0x0000000600237c11 */ /* 0x000fc8000f8e48ff */
[----:B------:R-:W-:-:S05]  /*16d0*/  LEA R35, R34, R35, 0x3 ;  /* 0x0000002322237211 */ /* 0x000fca00078e18ff */
[----:B--2---:R0:W-:Y:S04]  /*16e0*/  STS.64 [R35], R32 ;  /* 0x0000002023007388 */ /* 0x0041e80000000a00 */
[----:B---3--:R0:W-:Y:S02]  /*16f0*/  STS.64 [R35+0x80], R30 ;  /* 0x0000801e23007388 */ /* 0x0081e40000000a00 */
.L_x_12:
[----:B------:R-:W-:-:S13]  /*1700*/  ISETP.NE.OR P0, PT, R60, R53, P0 ;  /* 0x000000353c00720c */ /* 0x000fda0000705670 */
[----:B------:R-:W-:Y:S05]  /*1710*/  @!P0 BRA `(.L_x_8) ;  /* 0x0000000000448947 */ /* 0x000fea0003800000 */
.L_x_9:
[----:B------:R-:W1:Y:S01]  /*1720*/  S2UR UR7, SR_CgaCtaId ;  /* 0x00000000000779c3 */ /* 0x000e620000008800 */
[----:B------:R-:W-:Y:S01]  /*1730*/  UMOV UR6, 0x400 ;  /* 0x0000040000067882 */ /* 0x000fe20000000000 */
[----:B------:R-:W2:Y:S01]  /*1740*/  LDCU UR9, c[0x0][0x39c] ;  /* 0x00007380ff0977ac */ /* 0x000ea20008000800 */
[----:B------:R-:W-:-:S04]  /*1750*/  UIADD3 UR6, UPT, UPT, UR6, 0x2000, URZ ;  /* 0x0000200006067890 */ /* 0x000fc8000fffe0ff */
[----:B-1----:R-:W-:-:S06]  /*1760*/  ULEA UR6, UR7, UR6, 0x18 ;  /* 0x0000000607067291 */ /* 0x002fcc000f8ec0ff */
[----:B0-2---:R-:W-:-:S07]  /*1770*/  LEA R32, R0, UR6, 0x9 ;  /* 0x0000000600207c11 */ /* 0x005fce000f8e48ff */
.L_x_13:
[----:B-1----:R-:W0:Y:S01]  /*1780*/  LDC.64 R30, c[0x0][0x390] ;  /* 0x0000e400ff1e7b82 */ /* 0x002e220000000a00 */
[----:B------:R-:W-:-:S04]  /*1790*/  IMAD.IADD R34, R3, 0x1, R60 ;  /* 0x0000000103227824 */ /* 0x000fc800078e023c */
[----:B------:R-:W-:-:S04]  /*17a0*/  IMAD R33, R34, UR9, R41 ;  /* 0x0000000922217c24 */ /* 0x000fc8000f8e0229 */
[----:B0-----:R-:W-:-:S06]  /*17b0*/  IMAD.WIDE.U32 R30, R33, 0x8, R30 ;  /* 0x00000008211e7825 */ /* 0x001fcc00078e001e */
[----:B------:R-:W2:Y:S01]  /*17c0*/  LDG.E.64 R30, desc[UR12][R30.64] ;  /* 0x0000000c1e1e7981 */ /* 0x000ea2000c1e1b00 */
[C---:B------:R-:W-:Y:S01]  /*17d0*/  IMAD R33, R60.reuse, 0x10, R5 ;  /* 0x000000103c217824 */ /* 0x040fe200078e0205 */
[----:B------:R-:W-:-:S03]  /*17e0*/  IADD3 R60, PT, PT, R60, 0x1, RZ ;  /* 0x000000013c3c7810 */ /* 0x000fc60007ffe0ff */
[----:B------:R-:W-:Y:S01]  /*17f0*/  IMAD R33, R33, 0x8, R32 ;  /* 0x0000000821217824 */ /* 0x000fe200078e0220 */
[----:B------:R-:W-:-:S04]  /*1800*/  ISETP.NE.AND P0, PT, R60, R53, PT ;  /* 0x000000353c00720c */ /* 0x000fc80003f05270 */
[----:B--2---:R1:W-:Y:S09]  /*1810*/  STS.64 [R33], R30 ;  /* 0x0000001e21007388 */ /* 0x0043f20000000a00 */
[----:B------:R-:W-:Y:S05]  /*1820*/  @P0 BRA `(.L_x_13) ;  /* 0xfffffffc00d40947 */ /* 0x000fea000383ffff */
.L_x_8:
[----:B------:R-:W-:Y:S05]  /*1830*/  BSYNC.RECONVERGENT B0 ;  /* 0x0000000000007941 */ /* 0x000fea0003800200 */
.L_x_7:
[----:B------:R-:W-:Y:S01]  /*1840*/  BAR.SYNC.DEFER_BLOCKING 0x0 ;  /* 0x0000000000007b1d */ /* 0x000fe20000010000 */
[----:B------:R-:W-:-:S09]  /*1850*/  UISETP.GT.AND UP1, UPT, UR5, 0xf, UPT ;  /* 0x0000000f0500788c */ /* 0x000fd2000bf24270 */
[----:B------:R-:W-:Y:S05]  /*1860*/  BRA.U UP1, `(.L_x_14) ;  /* 0x0000000501a07547 */ /* 0x000fea000b800000 */
[----:B------:R-:W-:Y:S01]  /*1870*/  UISETP.LT.AND UP1, UPT, UR10, 0x1, UPT ;  /* 0x000000010a00788c */ /* 0x000fe2000bf21270 */
[----:B------:R-:W-:-:S03]  /*1880*/  UMOV UR6, URZ ;  /* 0x000000ff00067c82 */ /* 0x000fc60008000000 */
[----:B------:R-:W-:Y:S02]  /*1890*/  USEL UR7, UR10, 0x1, !UP1 ;  /* 0x000000010a077887 */ /* 0x000fe4000c800000 */
[----:B------:R-:W-:-:S09]  /*18a0*/  UISETP.GE.AND UP1, UPT, UR10, 0x2, UPT ;  /* 0x000000020a00788c */ /* 0x000fd2000bf26270 */
[----:B------:R-:W-:Y:S05]  /*18b0*/  BRA.U !UP1, `(.L_x_15) ;  /* 0x0000000109fc7547 */ /* 0x000fea000b800000 */
[----:B------:R-:W2:Y:S01]  /*18c0*/  S2UR UR10, SR_CgaCtaId ;  /* 0x00000000000a79c3 */ /* 0x000ea20000008800 */
[----:B------:R-:W-:Y:S01]  /*18d0*/  UMOV UR6, 0x400 ;  /* 0x0000040000067882 */ /* 0x000fe20000000000 */
[----:B------:R-:W-:Y:S02]  /*18e0*/  ULOP3.LUT UR8, UR7, 0x7ffffffe, URZ, 0xc0, !UPT ;  /* 0x7ffffffe07087892 */ /* 0x000fe4000f8ec0ff */
[----:B------:R-:W-:Y:S02]  /*18f0*/  UIADD3 UR9, UPT, UPT, UR6, 0x2000, URZ ;  /* 0x0000200006097890 */ /* 0x000fe4000fffe0ff */
[----:B--2---:R-:W-:Y:S02]  /*1900*/  ULEA UR11, UR10, UR6, 0x18 ;  /* 0x000000060a0b7291 */ /* 0x004fe4000f8ec0ff */
[----:B------:R-:W-:Y:S01]  /*1910*/  ULEA UR9, UR10, UR9, 0x18 ;  /* 0x000000090a097291 */ /* 0x000fe2000f8ec0ff */
[----:B------:R-:W-:-:S11]  /*1920*/  UMOV UR6, URZ ;  /* 0x000000ff00067c82 */ /* 0x000fd60008000000 */
.L_x_16:
[----:B------:R-:W-:Y:S02]  /*1930*/  ULEA UR10, UR6, UR9, 0x9 ;  /* 0x00000009060a7291 */ /* 0x000fe4000f8e48ff */
[----:B------:R-:W-:Y:S02]  /*1940*/  ULEA UR14, UR6, UR11, 0x9 ;  /* 0x0000000b060e7291 */ /* 0x000fe4000f8e48ff */
[----:B------:R-:W-:Y:S02]  /*1950*/  UIADD3 UR6, UPT, UPT, UR6, 0x2, URZ ;  /* 0x0000000206067890 */ /* 0x000fe4000fffe0ff */
[----:B------:R-:W-:Y:S02]  /*1960*/  LEA R60, R0, UR10, 0x3 ;  /* 0x0000000a003c7c11 */ /* 0x000fe4000f8e18ff */
[----:B------:R-:W-:Y:S01]  /*1970*/  LEA R59, R58, UR14, 0x3 ;  /* 0x0000000e3a3b7c11 */ /* 0x000fe2000f8e18ff */
[----:B------:R-:W-:Y:S02]  /*1980*/  UISETP.NE.AND UP1, UPT, UR6, UR8, UPT ;  /* 0x000000080600728c */ /* 0x000fe4000bf25270 */
[----:B------:R-:W-:Y:S04]  /*1990*/  LDS.64 R36, [R60] ;  /* 0x000000003c247984 */ /* 0x000fe80000000a00 */
[----:B------:R-:W2:Y:S04]  /*19a0*/  LDS.64 R40, [R59] ;  /* 0x000000003b287984 */ /* 0x000ea80000000a00 */
[----:B0-----:R-:W0:Y:S04]  /*19b0*/  LDS.64 R34, [R60+0x80] ;  /* 0x000080003c227984 */ /* 0x001e280000000a00 */
[----:B-1----:R-:W1:Y:S04]  /*19c0*/  LDS.64 R32, [R60+0x100] ;  /* 0x000100003c207984 */ /* 0x002e680000000a00 */
[----:B------:R-:W3:Y:S04]  /*19d0*/  LDS.64 R30, [R60+0x180] ;  /* 0x000180003c1e7984 */ /* 0x000ee80000000a00 */
[----:B------:R-:W4:Y:S04]  /*19e0*/  LDS.64 R64, [R59+0x80] ;  /* 0x000080003b407984 */ /* 0x000f280000000a00 */
[----:B------:R-:W5:Y:S04]  /*19f0*/  LDS.64 R62, [R59+0x100] ;  /* 0x000100003b3e7984 */ /* 0x000f680000000a00 */
[----:B------:R-:W-:Y:S01]  /*1a00*/  LDS.64 R66, [R59+0x200] ;  /* 0x000200003b427984 */ /* 0x000fe20000000a00 */
[----:B--2---:R-:W-:-:S02]  /*1a10*/  DFMA R42, R36, R40, R42 ;  /* 0x00000028242a722b */ /* 0x004fc4000000002a */
[-C--:B0-----:R-:W-:Y:S02]  /*1a20*/  DFMA R48, R34, R40.reuse, R48 ;  /* 0x000000282230722b */ /* 0x081fe40000000030 */
[-C--:B-1----:R-:W-:Y:S02]  /*1a30*/  DFMA R16, R32, R40.reuse, R16 ;  /* 0x000000282010722b */ /* 0x082fe40000000010 */
[C---:B---3--:R-:W-:Y:S01]  /*1a40*/  DFMA R12, R30.reuse, R40, R12 ;  /* 0x000000281e0c722b */ /* 0x048fe2000000000c */
[----:B------:R-:W0:Y:S01]  /*1a50*/  LDS.64 R40, [R59+0x180] ;  /* 0x000180003b287984 */ /* 0x000e220000000a00 */
[-C--:B----4-:R-:W-:Y:S02]  /*1a60*/  DFMA R10, R30, R64.reuse, R10 ;  /* 0x000000401e0a722b */ /* 0x090fe4000000000a */
[----:B------:R-:W-:Y:S02]  /*1a70*/  DFMA R44, R36, R64, R44 ;  /* 0x00000040242c722b */ /* 0x000fe4000000002c */
[----:B-----5:R-:W-:-:S02]  /*1a80*/  DFMA R22, R30, R62, R22 ;  /* 0x0000003e1e16722b */ /* 0x020fc40000000016 */
[-C--:B------:R-:W-:Y:S02]  /*1a90*/  DFMA R50, R34, R64.reuse, R50 ;  /* 0x000000402232722b */ /* 0x080fe40000000032 */
[----:B------:R-:W-:Y:S02]  /*1aa0*/  DFMA R14, R32, R64, R14 ;  /* 0x00000040200e722b */ /* 0x000fe4000000000e */
[-C--:B------:R-:W-:Y:S01]  /*1ab0*/  DFMA R46, R36, R62.reuse, R46 ;  /* 0x0000003e242e722b */ /* 0x080fe2000000002e */
[----:B------:R-:W-:Y:S01]  /*1ac0*/  LDS.64 R64, [R59+0x280] ;  /* 0x000280003b407984 */ /* 0x000fe20000000a00 */
[-C--:B------:R-:W-:Y:S02]  /*1ad0*/  DFMA R18, R34, R62.reuse, R18 ;  /* 0x0000003e2212722b */ /* 0x080fe40000000012 */
[----:B------:R-:W-:Y:S01]  /*1ae0*/  DFMA R20, R32, R62, R20 ;  /* 0x0000003e2014722b */ /* 0x000fe20000000014 */
[----:B------:R-:W-:Y:S01]  /*1af0*/  LDS.64 R62, [R59+0x380] ;  /* 0x000380003b3e7984 */ /* 0x000fe20000000a00 */
[----:B0-----:R-:W-:-:S02]  /*1b00*/  DFMA R24, R36, R40, R24 ;  /* 0x000000282418722b */ /* 0x001fc40000000018 */
[-C--:B------:R-:W-:Y:S01]  /*1b10*/  DFMA R26, R34, R40.reuse, R26 ;  /* 0x00000028221a722b */ /* 0x080fe2000000001a */
[----:B------:R-:W0:Y:S01]  /*1b20*/  LDS.64 R36, [R60+0x300] ;  /* 0x000300003c247984 */ /* 0x000e220000000a00 */
[-C--:B------:R-:W-:Y:S02]  /*1b30*/  DFMA R28, R32, R40.reuse, R28 ;  /* 0x00000028201c722b */ /* 0x080fe4000000001c */
[----:B------:R-:W-:Y:S01]  /*1b40*/  DFMA R30, R30, R40, R38 ;  /* 0x000000281e1e722b */ /* 0x000fe20000000026 */
[----:B------:R-:W1:Y:S04]  /*1b50*/  LDS.64 R32, [R60+0x200] ;  /* 0x000200003c207984 */ /* 0x000e680000000a00 */
[----:B------:R-:W2:Y:S04]  /*1b60*/  LDS.64 R38, [R60+0x380] ;  /* 0x000380003c267984 */ /* 0x000ea80000000a00 */
[----:B------:R-:W3:Y:S04]  /*1b70*/  LDS.64 R40, [R59+0x300] ;  /* 0x000300003b287984 */ /* 0x000ee80000000a00 */
[----:B------:R-:W4:Y:S01]  /*1b80*/  LDS.64 R34, [R60+0x280] ;  /* 0x000280003c227984 */ /* 0x000f220000000a00 */
[----:B0-----:R-:W-:-:S02]  /*1b90*/  DFMA R16, R36, R66, R16 ;  /* 0x000000422410722b */ /* 0x001fc40000000010 */
[----:B------:R-:W-:Y:S02]  /*1ba0*/  DFMA R14, R36, R64, R14 ;  /* 0x00000040240e722b */ /* 0x000fe4000000000e */
[C---:B-1----:R-:W-:Y:S02]  /*1bb0*/  DFMA R42, R32.reuse, R66, R42 ;  /* 0x00000042202a722b */ /* 0x042fe4000000002a */
[----:B------:R-:W-:Y:S02]  /*1bc0*/  DFMA R44, R32, R64, R44 ;  /* 0x00000040202c722b */ /* 0x000fe4000000002c */
[C---:B--2---:R-:W-:Y:S02]  /*1bd0*/  DFMA R12, R38.reuse, R66, R12 ;  /* 0x00000042260c722b */ /* 0x044fe4000000000c */
[C---:B------:R-:W-:Y:S02]  /*1be0*/  DFMA R10, R38.reuse, R64, R10 ;  /* 0x00000040260a722b */ /* 0x040fe4000000000a */
[----:B---3--:R-:W-:-:S02]  /*1bf0*/  DFMA R22, R38, R40, R22 ;  /* 0x000000282616722b */ /* 0x008fc40000000016 */
[----:B------:R-:W-:Y:S02]  /*1c00*/  DFMA R46, R32, R40, R46 ;  /* 0x00000028202e722b */ /* 0x000fe4000000002e */
[C---:B----4-:R-:W-:Y:S02]  /*1c10*/  DFMA R48, R34.reuse, R66, R48 ;  /* 0x000000422230722b */ /* 0x050fe40000000030 */
[C---:B------:R-:W-:Y:S02]  /*1c20*/  DFMA R50, R34.reuse, R64, R50 ;  /* 0x000000402232722b */ /* 0x040fe40000000032 */
[-C--:B------:R-:W-:Y:S02]  /*1c30*/  DFMA R18, R34, R40.reuse, R18 ;  /* 0x000000282212722b */ /* 0x080fe40000000012 */
[----:B------:R-:W-:Y:S02]  /*1c40*/  DFMA R20, R36, R40, R20 ;  /* 0x000000282414722b */ /* 0x000fe40000000014 */
[----:B------:R-:W-:-:S02]  /*1c50*/  DFMA R24, R32, R62, R24 ;  /* 0x0000003e2018722b */ /* 0x000fc40000000018 */
[-C--:B------:R-:W-:Y:S02]  /*1c60*/  DFMA R26, R34, R62.reuse, R26 ;  /* 0x0000003e221a722b */ /* 0x080fe4000000001a */
[-C--:B------:R-:W-:Y:S02]  /*1c70*/  DFMA R28, R36, R62.reuse, R28 ;  /* 0x0000003e241c722b */ /* 0x080fe4000000001c */
[----:B------:R-:W-:Y:S01]  /*1c80*/  DFMA R38, R38, R62, R30 ;  /* 0x0000003e2626722b */ /* 0x000fe2000000001e */
[----:B------:R-:W-:Y:S10]  /*1c90*/  BRA.U UP1, `(.L_x_16) ;  /* 0xfffffffd01247547 */ /* 0x000ff4000b83ffff */
[----:B------:R-:W-:-:S05]  /*1ca0*/  UMOV UR6, UR8 ;  /* 0x0000000800067c82 */ /* 0x000fca0008000000 */
.L_x_15:
[----:B------:R-:W-:-:S04]  /*1cb0*/  ULOP3.LUT UR7, UR7, 0x1, URZ, 0xc0, !UPT ;  /* 0x0000000107077892 */ /* 0x000fc8000f8ec0ff */
[----:B------:R-:W-:-:S09]  /*1cc0*/  UISETP.NE.U32.AND UP1, UPT, UR7, 0x1, UPT ;  /* 0x000000010700788c */ /* 0x000fd2000bf25070 */
[----:B------:R-:W-:Y:S05]  /*1cd0*/  BRA.U UP1, `(.L_x_14) ;  /* 0x0000000101847547 */ /* 0x000fea000b800000 */
[----:B------:R-:W2:Y:S01]  /*1ce0*/  S2UR UR9, SR_CgaCtaId ;  /* 0x00000000000979c3 */ /* 0x000ea20000008800 */
[----:B------:R-:W-:Y:S02]  /*1cf0*/  UMOV UR7, 0x400 ;  /* 0x0000040000077882 */ /* 0x000fe40000000000 */
[----:B------:R-:W-:Y:S02]  /*1d00*/  UIADD3 UR8, UPT, UPT, UR7, 0x2000, URZ ;  /* 0x0000200007087890 */ /* 0x000fe4000fffe0ff */
[----:B--2---:R-:W-:Y:S02]  /*1d10*/  ULEA UR7, UR9, UR7, 0x18 ;  /* 0x0000000709077291 */ /* 0x004fe4000f8ec0ff */
[----:B------:R-:W-:Y:S02]  /*1d20*/  ULEA UR8, UR9, UR8, 0x18 ;  /* 0x0000000809087291 */ /* 0x000fe4000f8ec0ff */
[----:B------:R-:W-:Y:S02]  /*1d30*/  ULEA UR7, UR6, UR7, 0x9 ;  /* 0x0000000706077291 */ /* 0x000fe4000f8e48ff */
[----:B------:R-:W-:-:S04]  /*1d40*/  ULEA UR6, UR6, UR8, 0x9 ;  /* 0x0000000806067291 */ /* 0x000fc8000f8e48ff */
[----:B------:R-:W-:Y:S02]  /*1d50*/  LEA R66, R58, UR7, 0x3 ;  /* 0x000000073a427c11 */ /* 0x000fe4000f8e18ff */
[----:B------:R-:W-:-:S03]  /*1d60*/  LEA R59, R0, UR6, 0x3 ;  /* 0x00000006003b7c11 */ /* 0x000fc6000f8e18ff */
[----:B------:R-:W-:Y:S04]  /*1d70*/  LDS.64 R36, [R66] ;  /* 0x0000000042247984 */ /* 0x000fe80000000a00 */
[----:B------:R-:W2:Y:S04]  /*1d80*/  LDS.64 R40, [R59] ;  /* 0x000000003b287984 */ /* 0x000ea80000000a00 */
[----:B------:R-:W3:Y:S04]  /*1d90*/  LDS.64 R60, [R59+0x80] ;  /* 0x000080003b3c7984 */ /* 0x000ee80000000a00 */
[----:B------:R-:W4:Y:S04]  /*1da0*/  LDS.64 R62, [R59+0x100] ;  /* 0x000100003b3e7984 */ /* 0x000f280000000a00 */
[----:B------:R-:W5:Y:S04]  /*1db0*/  LDS.64 R64, [R59+0x180] ;  /* 0x000180003b407984 */ /* 0x000f680000000a00 */
[----:B0-----:R-:W0:Y:S04]  /*1dc0*/  LDS.64 R34, [R66+0x80] ;  /* 0x0000800042227984 */ /* 0x001e280000000a00 */
[----:B-1----:R-:W1:Y:S04]  /*1dd0*/  LDS.64 R30, [R66+0x100] ;  /* 0x00010000421e7984 */ /* 0x002e680000000a00 */
[----:B------:R-:W1:Y:S01]  /*1de0*/  LDS.64 R32, [R66+0x180] ;  /* 0x0001800042207984 */ /* 0x000e620000000a00 */
[----:B--2---:R-:W-:-:S02]  /*1df0*/  DFMA R42, R40, R36, R42 ;  /* 0x00000024282a722b */ /* 0x004fc4000000002a */
[-C--:B---3--:R-:W-:Y:S02]  /*1e00*/  DFMA R48, R60, R36.reuse, R48 ;  /* 0x000000243c30722b */ /* 0x088fe40000000030 */
[-C--:B----4-:R-:W-:Y:S02]  /*1e10*/  DFMA R16, R62, R36.reuse, R16 ;  /* 0x000000243e10722b */ /* 0x090fe40000000010 */
[----:B-----5:R-:W-:Y:S02]  /*1e20*/  DFMA R12, R64, R36, R12 ;  /* 0x00000024400c722b */ /* 0x020fe4000000000c */
[-C--:B0-----:R-:W-:Y:S02]  /*1e30*/  DFMA R44, R40, R34.reuse, R44 ;  /* 0x00000022282c722b */ /* 0x081fe4000000002c */
[-C--:B------:R-:W-:Y:S02]  /*1e40*/  DFMA R50, R60, R34.reuse, R50 ;  /* 0x000000223c32722b */ /* 0x080fe40000000032 */
[----:B------:R-:W-:-:S02]  /*1e50*/  DFMA R14, R62, R34, R14 ;  /* 0x000000223e0e722b */ /* 0x000fc4000000000e */
[----:B------:R-:W-:Y:S02]  /*1e60*/  DFMA R10, R64, R34, R10 ;  /* 0x00000022400a722b */ /* 0x000fe4000000000a */
[-C--:B-1----:R-:W-:Y:S02]  /*1e70*/  DFMA R46, R40, R30.reuse, R46 ;  /* 0x0000001e282e722b */ /* 0x082fe4000000002e */
[-C--:B------:R-:W-:Y:S02]  /*1e80*/  DFMA R18, R60, R30.reuse, R18 ;  /* 0x0000001e3c12722b */ /* 0x080fe40000000012 */
[-C--:B------:R-:W-:Y:S02]  /*1e90*/  DFMA R20, R62, R30.reuse, R20 ;  /* 0x0000001e3e14722b */ /* 0x080fe40000000014 */
[----:B------:R-:W-:Y:S02]  /*1ea0*/  DFMA R22, R64, R30, R22 ;  /* 0x0000001e4016722b */ /* 0x000fe40000000016 */
[----:B------:R-:W-:-:S02]  /*1eb0*/  DFMA R24, R40, R32, R24 ;  /* 0x000000202818722b */ /* 0x000fc40000000018 */
[-C--:B------:R-:W-:Y:S02]  /*1ec0*/  DFMA R26, R60, R32.reuse, R26 ;  /* 0x000000203c1a722b */ /* 0x080fe4000000001a */
[-C--:B------:R-:W-:Y:S02]  /*1ed0*/  DFMA R28, R62, R32.reuse, R28 ;  /* 0x000000203e1c722b */ /* 0x080fe4000000001c */
[----:B------:R-:W-:-:S11]  /*1ee0*/  DFMA R38, R64, R32, R38 ;  /* 0x000000204026722b */ /* 0x000fd60000000026 */
.L_x_14:
[----:B------:R-:W-:Y:S06]  /*1ef0*/  BAR.SYNC.DEFER_BLOCKING 0x0 ;  /* 0x0000000000007b1d */ /* 0x000fec0000010000 */
[----:B------:R-:W-:Y:S05]  /*1f00*/  BRA.U !UP0, `(.L_x_17) ;  /* 0xffffffed08947547 */ /* 0x000fea000b83ffff */
.L_x_0:
[----:B------:R-:W2:Y:S01]  /*1f10*/  LDCU UR6, c[0x0][0x3a8] ;  /* 0x00007500ff0677ac */ /* 0x000ea20008000800 */
[----:B------:R-:W-:Y:S01]  /*1f20*/  ISETP.GE.AND P0, PT, R4, R57, PT ;  /* 0x000000390400720c */ /* 0x000fe20003f06270 */
[----:B------:R-:W3:Y:S01]  /*1f30*/  LDCU UR7, c[0x0][0x3a4] ;  /* 0x00007480ff0777ac */ /* 0x000ee20008000800 */
[----:B--2---:R-:W-:Y:S02]  /*1f40*/  ISETP.GE.AND P1, PT, R7, UR6, PT ;  /* 0x0000000607007c0c */ /* 0x004fe4000bf26270 */
[----:B---3--:R-:W-:Y:S02]  /*1f50*/  ISETP.LT.AND P0, PT, R2, UR7, !P0 ;  /* 0x0000000702007c0c */ /* 0x008fe4000c701270 */
[----:B------:R-:W-:-:S04]  /*1f60*/  ISETP.LT.U32.AND P1, PT, R5, 0x10, !P1 ;  /* 0x000000100500780c */ /* 0x000fc80004f21070 */
[----:B------:R-:W-:-:S04]  /*1f70*/  PLOP3.LUT P0, PT, P0, P1, PT, 0x80, 0x8 ;  /* 0x000000000008781c */ /* 0x000fc80000703070 */
[----:B------:R-:W-:-:S13]  /*1f80*/  ISETP.GE.OR P0, PT, R0, R55, !P0 ;  /* 0x000000370000720c */ /* 0x000fda0004706670 */
[----:B------:R-:W-:Y:S05]  /*1f90*/  @P0 EXIT ;  /* 0x000000000000094d */ /* 0x000fea0003800000 */
[----:B------:R-:W-:Y:S01]  /*1fa0*/  ISETP.GE.AND P3, PT, R8, 0x2, PT ;  /* 0x000000020800780c */ /* 0x000fe20003f66270 */
[----:B------:R-:W2:Y:S01]  /*1fb0*/  LDCU UR4, c[0x0][0x3d8] ;  /* 0x00007b00ff0477ac */ /* 0x000ea20008000800 */
[C---:B------:R-:W-:Y:S02]  /*1fc0*/  VIMNMX R0, PT, PT, R53.reuse, R8, PT ;  /* 0x0000000835007248 */ /* 0x040fe40003fe0100 */
[----:B------:R-:W-:Y:S02]  /*1fd0*/  ISETP.LT.OR P6, PT, R53, 0x1, !P3 ;  /* 0x000000013500780c */ /* 0x000fe40005fc1670 */
[----:B------:R-:W-:Y:S02]  /*1fe0*/  ISETP.GE.AND P1, PT, R0, 0x1, PT ;  /* 0x000000010000780c */ /* 0x000fe40003f26270 */
[----:B------:R-:W-:Y:S02]  /*1ff0*/  ISETP.GE.AND P0, PT, R8, 0x3, PT ;  /* 0x000000030800780c */ /* 0x000fe40003f06270 */
[----:B------:R-:W-:-:S02]  /*2000*/  ISETP.GE.AND P2, PT, R6, 0x4, PT ;  /* 0x000000040600780c */ /* 0x000fc40003f46270 */
[C---:B------:R-:W-:Y:S02]  /*2010*/  ISETP.LT.OR P4, PT, R53.reuse, 0x1, !P0 ;  /* 0x000000013500780c */ /* 0x040fe40004781670 */
[----:B------:R-:W-:-:S03]  /*2020*/  ISETP.LT.OR P5, PT, R53, 0x1, !P2 ;  /* 0x000000013500780c */ /* 0x000fc600057a1670 */
[----:B------:R-:W3:Y:S08]  /*2030*/  @!P6 LDC R7, c[0x0][0x3d4] ;  /* 0x0000f500ff07eb82 */ /* 0x000ef00000000800 */
[----:B------:R-:W4:Y:S08]  /*2040*/  @P1 LDC.64 R2, c[0x0][0x380] ;  /* 0x0000e000ff021b82 */ /* 0x000f300000000a00 */
[----:B------:R-:W5:Y:S01]  /*2050*/  @!P6 LDC.64 R4, c[0x0][0x380] ;  /* 0x0000e000ff04eb82 */ /* 0x000f620000000a00 */
[----:B---3--:R-:W-:-:S07]  /*2060*/  @!P6 IMAD.IADD R7, R52, 0x1, R7 ;  /* 0x000000013407e824 */ /* 0x008fce00078e0207 */
[----:B------:R-:W3:Y:S01]  /*2070*/  @!P5 LDC R37, c[0x0][0x3d4] ;  /* 0x0000f500ff25db82 */ /* 0x000ee20000000800 */
[----:B----4-:R-:W-:-:S07]  /*2080*/  @P1 IMAD.WIDE R2, R52, 0x8, R2 ;  /* 0x0000000834021825 */ /* 0x010fce00078e0202 */
[----:B01----:R-:W0:Y:S01]  /*2090*/  @!P4 LDC.64 R30, c[0x0][0x380] ;  /* 0x0000e000ff1ecb82 */ /* 0x003e220000000a00 */
[----:B------:R0:W-:Y:S01]  /*20a0*/  @P1 STG.E.64 desc[UR12][R2.64], R42 ;  /* 0x0000002a02001986 */ /* 0x0001e2000c101b0c */
[----:B------:R-:W-:Y:S01]  /*20b0*/  ISETP.GE.AND P1, PT, R8, 0x1, PT ;  /* 0x000000010800780c */ /* 0x000fe20003f26270 */
[----:B-----5:R-:W-:-:S05]  /*20c0*/  @!P6 IMAD.WIDE R4, R7, 0x8, R4 ;  /* 0x000000080704e825 */ /* 0x020fca00078e0204 */
[----:B------:R-:W1:Y:S01]  /*20d0*/  @!P5 LDC.64 R32, c[0x0][0x380] ;  /* 0x0000e000ff20db82 */ /* 0x000e620000000a00 */
[----:B------:R4:W-:Y:S01]  /*20e0*/  @!P6 STG.E.64 desc[UR12][R4.64], R44 ;  /* 0x0000002c0400e986 */ /* 0x0009e2000c101b0c */
[----:B------:R-:W-:-:S06]  /*20f0*/  ISETP.LT.OR P6, PT, R53, 0x2, !P1 ;  /* 0x000000023500780c */ /* 0x000fcc0004fc1670 */
[----:B------:R-:W5:Y:S01]  /*2100*/  @!P4 LDC R7, c[0x0][0x3d4] ;  /* 0x0000f500ff07cb82 */ /* 0x000f620000000800 */
[----:B---3--:R-:W-:-:S07]  /*2110*/  @!P5 IMAD R37, R37, 0x3, R52 ;  /* 0x000000032525d824 */ /* 0x008fce00078e0234 */
[----:B------:R-:W4:Y:S01]  /*2120*/  @!P6 LDC.64 R34, c[0x0][0x380] ;  /* 0x0000e000ff22eb82 */ /* 0x000f220000000a00 */
[----:B-----5:R-:W-:Y:S02]  /*2130*/  @!P4 IMAD R7, R7, 0x2, R52 ;  /* 0x000000020707c824 */ /* 0x020fe400078e0234 */
[----:B--2---:R-:W-:Y:S02]  /*2140*/  VIADD R52, R52, UR4 ;  /* 0x0000000434347c36 */ /* 0x004fe40008000000 */
[----:B0-----:R-:W-:-:S04]  /*2150*/  @!P4 IMAD.WIDE R2, R7, 0x8, R30 ;  /* 0x000000080702c825 */ /* 0x001fc800078e021e */
[----:B-1----:R-:W-:Y:S01]  /*2160*/  @!P5 IMAD.WIDE R30, R37, 0x8, R32 ;  /* 0x00000008251ed825 */ /* 0x002fe200078e0220 */
[----:B------:R0:W-:Y:S01]  /*2170*/  @!P4 STG.E.64 desc[UR12][R2.64], R46 ;  /* 0x0000002e0200c986 */ /* 0x0001e2000c101b0c */
[----:B------:R-:W-:Y:S02]  /*2180*/  ISETP.GE.AND P4, PT, R0, 0x2, PT ;  /* 0x000000020000780c */ /* 0x000fe40003f86270 */
[----:B----4-:R-:W-:Y:S01]  /*2190*/  @!P6 IMAD.WIDE R4, R52, 0x8, R34 ;  /* 0x000000083404e825 */ /* 0x010fe200078e0222 */
[----:B------:R-:W-:Y:S01]  /*21a0*/  @!P5 STG.E.64 desc[UR12][R30.64], R24 ;  /* 0x000000181e00d986 */ /* 0x000fe2000c101b0c */
[----:B------:R-:W-:Y:S02]  /*21b0*/  ISETP.LT.OR P5, PT, R53, 0x2, !P0 ;  /* 0x000000023500780c */ /* 0x000fe400047a1670 */
[----:B------:R-:W-:Y:S01]  /*21c0*/  ISETP.LT.OR P0, PT, R9, 0x4, !P0 ;  /* 0x000000040900780c */ /* 0x000fe20004701670 */
[----:B------:R1:W-:Y:S01]  /*21d0*/  @!P6 STG.E.64 desc[UR12][R4.64], R48 ;  /* 0x000000300400e986 */ /* 0x0003e2000c101b0c */
[----:B------:R-:W-:-:S02]  /*21e0*/  ISETP.LT.OR P6, PT, R53, 0x2, !P2 ;  /* 0x000000023500780c */ /* 0x000fc400057c1670 */
[----:B------:R-:W-:-:S03]  /*21f0*/  ISETP.LT.OR P2, PT, R53, 0x3, !P2 ;  /* 0x000000033500780c */ /* 0x000fc60005741670 */
[----:B------:R-:W0:Y:S08]  /*2200*/  @P4 LDC R7, c[0x0][0x3d4] ;  /* 0x0000f500ff074b82 */ /* 0x000e300000000800 */
[----:B------:R-:W2:Y:S08]  /*2210*/  @!P5 LDC R41, c[0x0][0x3d4] ;  /* 0x0000f500ff29db82 */ /* 0x000eb00000000800 */
[----:B------:R-:W3:Y:S08]  /*2220*/  @P4 LDC.64 R32, c[0x0][0x380] ;  /* 0x0000e000ff204b82 */ /* 0x000ef00000000a00 */
[----:B------:R-:W1:Y:S01]  /*2230*/  @!P5 LDC.64 R34, c[0x0][0x380] ;  /* 0x0000e000ff22db82 */ /* 0x000e620000000a00 */
[----:B0-----:R-:W-:-:S07]  /*2240*/  @P4 IMAD.IADD R3, R52, 0x1, R7 ;  /* 0x0000000134034824 */ /* 0x001fce00078e0207 */
[----:B------:R-:W0:Y:S01]  /*2250*/  @!P6 LDC R43, c[0x0][0x3d4] ;  /* 0x0000f500ff2beb82 */ /* 0x000e220000000800 */
[----:B--2---:R-:W-:-:S07]  /*2260*/  @!P5 LEA R7, R41, R52, 0x1 ;  /* 0x000000342907d211 */ /* 0x004fce00078e08ff */
[----:B------:R-:W2:Y:S01]  /*2270*/  @!P6 LDC.64 R36, c[0x0][0x380] ;  /* 0x0000e000ff24eb82 */ /* 0x000ea20000000a00 */
[----:B---3--:R-:W-:-:S05]  /*2280*/  @P4 IMAD.WIDE R2, R3, 0x8, R32 ;  /* 0x0000000803024825 */ /* 0x008fca00078e0220 */
[----:B------:R-:W-:Y:S01]  /*2290*/  @P4 STG.E.64 desc[UR12][R2.64], R50 ;  /* 0x0000003202004986 */ /* 0x000fe2000c101b0c */
[----:B------:R-:W-:Y:S01]  /*22a0*/  ISETP.LT.OR P4, PT, R53, 0x3, !P3 ;  /* 0x000000033500780c */ /* 0x000fe20005f81670 */
[----:B-1----:R-:W-:Y:S01]  /*22b0*/  @!P5 IMAD.WIDE R4, R7, 0x8, R34 ;  /* 0x000000080704d825 */ /* 0x002fe200078e0222 */
[----:B------:R-:W-:Y:S01]  /*22c0*/  ISETP.LT.OR P3, PT, R9, 0x4, !P3 ;  /* 0x000000040900780c */ /* 0x000fe20005f61670 */
[----:B------:R-:W1:Y:S03]  /*22d0*/  @!P0 LDC R42, c[0x0][0x3d4] ;  /* 0x0000f500ff2a8b82 */ /* 0x000e660000000800 */
[----:B------:R-:W-:Y:S01]  /*22e0*/  @!P5 STG.E.64 desc[UR12][R4.64], R18 ;  /* 0x000000120400d986 */ /* 0x000fe2000c101b0c */
[----:B------:R-:W-:Y:S01]  /*22f0*/  ISETP.LT.OR P5, PT, R53, 0x3, !P1 ;  /* 0x000000033500780c */ /* 0x000fe20004fa1670 */
[----:B0-----:R-:W-:Y:S01]  /*2300*/  @!P6 IMAD R25, R43, 0x3, R52 ;  /* 0x000000032b19e824 */ /* 0x001fe200078e0234 */
[----:B------:R-:W-:-:S02]  /*2310*/  ISETP.LT.OR P1, PT, R9, 0x4, !P1 ;  /* 0x000000040900780c */ /* 0x000fc40004f21670 */
[----:B------:R-:W0:Y:S01]  /*2320*/  @!P2 LDC.64 R34, c[0x0][0x380] ;  /* 0x0000e000ff22ab82 */ /* 0x000e220000000a00 */
[----:B------:R-:W-:Y:S01]  /*2330*/  VIMNMX R9, PT, PT, R9, R6, PT ;  /* 0x0000000609097248 */ /* 0x000fe20003fe0100 */
[----:B--2---:R-:W-:-:S06]  /*2340*/  @!P6 IMAD.WIDE R24, R25, 0x8, R36 ;  /* 0x000000081918e825 */ /* 0x004fcc00078e0224 */
[----:B------:R-:W2:Y:S01]  /*2350*/  @!P2 LDC R36, c[0x0][0x3d4] ;  /* 0x0000f500ff24ab82 */ /* 0x000ea20000000800 */
[----:B------:R-:W-:Y:S01]  /*2360*/  VIADD R37, R52, UR4 ;  /* 0x0000000434257c36 */ /* 0x000fe20008000000 */
[----:B------:R3:W-:Y:S01]  /*2370*/  @!P6 STG.E.64 desc[UR12][R24.64], R26 ;  /* 0x0000001a1800e986 */ /* 0x0007e2000c101b0c */
[----:B------:R-:W-:Y:S02]  /*2380*/  ISETP.GE.AND P6, PT, R0, 0x3, PT ;  /* 0x000000030000780c */ /* 0x000fe40003fc6270 */
[----:B------:R-:W-:-:S03]  /*2390*/  VIADD R41, R37, UR4 ;  /* 0x0000000425297c36 */ /* 0x000fc60008000000 */
[----:B------:R-:W3:Y:S08]  /*23a0*/  @!P5 LDC.64 R30, c[0x0][0x380] ;  /* 0x0000e000ff1edb82 */ /* 0x000ef00000000a00 */
[----:B------:R-:W4:Y:S08]  /*23b0*/  @!P4 LDC R0, c[0x0][0x3d4] ;  /* 0x0000f500ff00cb82 */ /* 0x000f300000000800 */
[----:B------:R-:W5:Y:S08]  /*23c0*/  @P6 LDC R8, c[0x0][0x3d4] ;  /* 0x0000f500ff086b82 */ /* 0x000f700000000800 */
[----:B------:R-:W0:Y:S01]  /*23d0*/  @!P4 LDC.64 R32, c[0x0][0x380] ;  /* 0x0000e000ff20cb82 */ /* 0x000e220000000a00 */
[----:B---3--:R-:W-:-:S04]  /*23e0*/  @!P5 IMAD.WIDE R24, R37, 0x8, R30 ;  /* 0x000000082518d825 */ /* 0x008fc800078e021e */
[----:B--2---:R-:W-:Y:S01]  /*23f0*/  @!P2 IMAD R31, R36, 0x3, R37 ;  /* 0x00000003241fa824 */ /* 0x004fe200078e0225 */
[----:B------:R2:W-:Y:S01]  /*2400*/  @!P5 STG.E.64 desc[UR12][R24.64], R16 ;  /* 0x000000101800d986 */ /* 0x0005e2000c101b0c */
[----:B------:R-:W-:Y:S01]  /*2410*/  ISETP.GE.AND P5, PT, R9, 0x4, PT ;  /* 0x000000040900780c */ /* 0x000fe20003fa6270 */
[----:B------:R-:W3:Y:S01]  /*2420*/  @!P3 LDC R40, c[0x0][0x3d4] ;  /* 0x0000f500ff28bb82 */ /* 0x000ee20000000800 */
[----:B----4-:R-:W-:-:S07]  /*2430*/  @!P4 IMAD.IADD R7, R37, 0x1, R0 ;  /* 0x000000012507c824 */ /* 0x010fce00078e0200 */
[----:B------:R-:W4:Y:S01]  /*2440*/  @P6 LDC.64 R26, c[0x0][0x380] ;  /* 0x0000e000ff1a6b82 */ /* 0x000f220000000a00 */
[----:B-----5:R-:W-:Y:S01]  /*2450*/  @P6 LEA R9, R8, R37, 0x1 ;  /* 0x0000002508096211 */ /* 0x020fe200078e08ff */
[----:B-1----:R-:W-:-:S06]  /*2460*/  @!P0 IMAD R37, R42, 0x2, R41 ;  /* 0x000000022a258824 */ /* 0x002fcc00078e0229 */
[----:B------:R-:W1:Y:S01]  /*2470*/  @!P1 LDC.64 R18, c[0x0][0x380] ;  /* 0x0000e000ff129b82 */ /* 0x000e620000000a00 */
[----:B0-----:R-:W-:-:S05]  /*2480*/  @!P4 IMAD.WIDE R6, R7, 0x8, R32 ;  /* 0x000000080706c825 */ /* 0x001fca00078e0220 */
[----:B------:R2:W-:Y:S02]  /*2490*/  @!P4 STG.E.64 desc[UR12][R6.64], R14 ;  /* 0x0000000e0600c986 */ /* 0x0005e4000c101b0c */
[----:B------:R-:W0:Y:S01]  /*24a0*/  @!P3 LDC.64 R4, c[0x0][0x380] ;  /* 0x0000e000ff04bb82 */ /* 0x000e220000000a00 */
[----:B---3--:R-:W-:-:S07]  /*24b0*/  @!P3 IMAD.IADD R33, R41, 0x1, R40 ;  /* 0x000000012921b824 */ /* 0x008fce00078e0228 */
[----:B------:R-:W3:Y:S01]  /*24c0*/  @!P0 LDC.64 R2, c[0x0][0x380] ;  /* 0x0000e000ff028b82 */ /* 0x000ee20000000a00 */
[----:B----4-:R-:W-:-:S04]  /*24d0*/  @P6 IMAD.WIDE R8, R9, 0x8, R26 ;  /* 0x0000000809086825 */ /* 0x010fc800078e021a */
[----:B------:R-:W-:Y:S01]  /*24e0*/  @!P2 IMAD.WIDE R26, R31, 0x8, R34 ;  /* 0x000000081f1aa825 */ /* 0x000fe200078e0222 */
[----:B------:R2:W-:Y:S03]  /*24f0*/  @P6 STG.E.64 desc[UR12][R8.64], R20 ;  /* 0x0000001408006986 */ /* 0x0005e6000c101b0c */
[----:B-1----:R-:W-:Y:S01]  /*2500*/  @!P1 IMAD.WIDE R18, R41, 0x8, R18 ;  /* 0x0000000829129825 */ /* 0x002fe200078e0212 */
[----:B------:R2:W-:Y:S04]  /*2510*/  @!P2 STG.E.64 desc[UR12][R26.64], R28 ;  /* 0x0000001c1a00a986 */ /* 0x0005e8000c101b0c */
[----:B------:R2:W-:Y:S01]  /*2520*/  @!P1 STG.E.64 desc[UR12][R18.64], R12 ;  /* 0x0000000c12009986 */ /* 0x0005e2000c101b0c */
[----:B0-----:R-:W-:-:S05]  /*2530*/  @!P3 IMAD.WIDE R4, R33, 0x8, R4 ;  /* 0x000000082104b825 */ /* 0x001fca00078e0204 */
[----:B------:R2:W-:Y:S01]  /*2540*/  @!P3 STG.E.64 desc[UR12][R4.64], R10 ;  /* 0x0000000a0400b986 */ /* 0x0005e2000c101b0c */
[----:B---3--:R-:W-:-:S05]  /*2550*/  @!P0 IMAD.WIDE R2, R37, 0x8, R2 ;  /* 0x0000000825028825 */ /* 0x008fca00078e0202 */
[----:B------:R2:W-:Y:S01]  /*2560*/  @!P0 STG.E.64 desc[UR12][R2.64], R22 ;  /* 0x0000001602008986 */ /* 0x0005e2000c101b0c */
[----:B------:R-:W-:Y:S05]  /*2570*/  @!P5 EXIT ;  /* 0x000000000000d94d */ /* 0x000fea0003800000 */
[----:B------:R-:W0:Y:S08]  /*2580*/  LDC R0, c[0x0][0x3d4] ;  /* 0x0000f500ff007b82 */ /* 0x000e300000000800 */
[----:B--2---:R-:W1:Y:S01]  /*2590*/  LDC.64 R2, c[0x0][0x380] ;  /* 0x0000e000ff027b82 */ /* 0x004e620000000a00 */
[----:B0-----:R-:W-:-:S04]  /*25a0*/  IMAD R5, R0, 0x3, R41 ;  /* 0x0000000300057824 */ /* 0x001fc800078e0229 */
[----:B-1----:R-:W-:-:S05]  /*25b0*/  IMAD.WIDE R2, R5, 0x8, R2 ;  /* 0x0000000805027825 */ /* 0x002fca00078e0202 */
[----:B------:R-:W-:Y:S01]  /*25c0*/  STG.E.64 desc[UR12][R2.64], R38 ;  /* 0x0000002602007986 */ /* 0x000fe2000c101b0c */
[----:B------:R-:W-:Y:S05]  /*25d0*/  EXIT ;  /* 0x000000000000794d */ /* 0x000fea0003800000 */
.L_x_18:
[----:B------:R-:W-:-:S00]  /*25e0*/  BRA `(.L_x_18) ;  /* 0xfffffffc00fc7947 */ /* 0x000fc0000383ffff */
[----:B------:R-:W-:-:S00]  /*25f0*/  NOP ;  /* 0x0000000000007918 */ /* 0x000fc00000000000 */
        /* <DEDUP_REMOVED lines=8> */
.L_x_51:


//--------------------- .text._Z11kernel__3_1PdS_S_iiiiiiiiiiiiiiiiii --------------------------
	.section	.text._Z11kernel__3_1PdS_S_iiiiiiiiiiiiiiiiii,"ax",@progbits
	.align	128
        .global         _Z11kernel__3_1PdS_S_iiiiiiiiiiiiiiiiii
        .type           _Z11kernel__3_1PdS_S_iiiiiiiiiiiiiiiiii,@function
        .size           _Z11kernel__3_1PdS_S_iiiiiiiiiiiiiiiiii,(.L_x_52 - _Z11kernel__3_1PdS_S_iiiiiiiiiiiiiiiiii)
        .other          _Z11kernel__3_1PdS_S_iiiiiiiiiiiiiiiiii,@"STO_CUDA_ENTRY STV_DEFAULT"
_Z11kernel__3_1PdS_S_iiiiiiiiiiiiiiiiii:
.text._Z11kernel__3_1PdS_S_iiiiiiiiiiiiiiiiii:
        /* <DEDUP_REMOVED lines=18> */
[----:B------:R-:W-:-:S02]  /*0120*/  CS2R R44, SRZ ;  /* 0x00000000002c7805 */ /* 0x000fc4000001ff00 */
[----:B------:R-:W-:Y:S01]  /*0130*/  CS2R R42, SRZ ;  /* 0x00000000002a7805 */ /* 0x000fe2000001ff00 */
[----:B------:R-:W4:Y:S01]  /*0140*/  LDCU.64 UR10, c[0x0][0x358] ;  /* 0x00006b00ff0a77ac */ /* 0x000f220008000a00 */
[----:B0-----:R-:W-:-:S03]  /*0150*/  IMAD R2, R4, UR4, RZ ;  /* 0x0000000404027c24 */ /* 0x001fc6000f8e02ff */
[----:B------:R-:W0:Y:S01]  /*0160*/  S2UR UR4, SR_CTAID.X ;  /* 0x00000000000479c3 */ /* 0x000e220000002500 */
[----:B------:R-:W-:-:S04]  /*0170*/  IMAD R5, R2, UR5, RZ ;  /* 0x0000000502057c24 */ /* 0x000fc8000f8e02ff */
[----:B-1----:R-:W-:Y:S01]  /*0180*/  IMAD R0, R5, UR6, RZ ;  /* 0x0000000605007c24 */ /* 0x002fe2000f8e02ff */
[----:B------:R-:W-:-:S03]  /*0190*/  IABS R13, R5 ;  /* 0x00000005000d7213 */ /* 0x000fc60000000000 */
[----:B------:R-:W-:Y:S01]  /*01a0*/  IMAD R3, R0, UR7, RZ ;  /* 0x0000000700037c24 */ /* 0x000fe2000f8e02ff */
[-C--:B------:R-:W-:Y:S02]  /*01b0*/  IABS R11, R0.reuse ;  /* 0x00000000000b7213 */ /* 0x080fe40000000000 */
[----:B------:R-:W-:Y:S01]  /*01c0*/  IABS R10, R0 ;  /* 0x00000000000a7213 */ /* 0x000fe20000000000 */
[----:B------:R-:W1:Y:S01]  /*01d0*/  I2F.U32.RP R8, R3 ;  /* 0x0000000300087306 */ /* 0x000e620000209000 */
[----:B------:R-:W-:Y:S01]  /*01e0*/  IMAD.MOV R9, RZ, RZ, -R3 ;  /* 0x000000ffff097224 */ /* 0x000fe200078e0a03 */
[----:B------:R-:W-:Y:S02]  /*01f0*/  ISETP.NE.U32.AND P2, PT, R3, RZ, PT ;  /* 0x000000ff0300720c */ /* 0x000fe40003f45070 */
[----:B------:R-:W-:Y:S01]  /*0200*/  IMAD.MOV R10, RZ, RZ, -R10 ;  /* 0x000000ffff0a7224 */ /* 0x000fe200078e0a0a */
[----:B---3--:R-:W-:-:S04]  /*0210*/  SHF.R.S32.HI R36, RZ, 0x1f, R33 ;  /* 0x0000001fff247819 */ /* 0x008fc80000011421 */
[----:B------:R-:W-:-:S04]  /*0220*/  LEA.HI R38, R36, R33, RZ, 0x2 ;  /* 0x0000002124267211 */ /* 0x000fc800078f10ff */
[----:B------:R-:W-:Y:S01]  /*0230*/  LOP3.LUT R54, R38, 0xfffffffc, RZ, 0xc0, !PT ;  /* 0xfffffffc26367812 */ /* 0x000fe200078ec0ff */
[----:B-1----:R-:W1:Y:S04]  /*0240*/  MUFU.RCP R8, R8 ;  /* 0x0000000800087308 */ /* 0x002e680000001000 */
[----:B------:R-:W-:Y:S02]  /*0250*/  IMAD.IADD R54, R33, 0x1, -R54 ;  /* 0x0000000121367824 */ /* 0x000fe400078e0a36 */
[----:B-1----:R-:W-:Y:S02]  /*0260*/  VIADD R6, R8, 0xffffffe ;  /* 0x0ffffffe08067836 */ /* 0x002fe40000000000 */
[----:B------:R-:W1:Y:S08]  /*0270*/  I2F.RP R8, R11 ;  /* 0x0000000b00087306 */ /* 0x000e700000209400 */
[----:B------:R3:W5:Y:S08]  /*0280*/  F2I.FTZ.U32.TRUNC.NTZ R7, R6 ;  /* 0x0000000600077305 */ /* 0x000770000021f000 */
[----:B-1----:R-:W1:Y:S01]  /*0290*/  MUFU.RCP R8, R8 ;  /* 0x0000000800087308 */ /* 0x002e620000001000 */
[----:B---3--:R-:W-:-:S02]  /*02a0*/  IMAD.MOV.U32 R6, RZ, RZ, RZ ;  /* 0x000000ffff067224 */ /* 0x008fc400078e00ff */
[----:B-----5:R-:W-:-:S04]  /*02b0*/  IMAD R9, R9, R7, RZ ;  /* 0x0000000709097224 */ /* 0x020fc800078e02ff */
[----:B------:R-:W-:-:S06]  /*02c0*/  IMAD.HI.U32 R7, R7, R9, R6 ;  /* 0x0000000907077227 */ /* 0x000fcc00078e0006 */
[----:B0-----:R-:W-:-:S04]  /*02d0*/  IMAD.HI.U32 R52, R7, UR4, RZ ;  /* 0x0000000407347c27 */ /* 0x001fc8000f8e00ff */
[----:B------:R-:W-:Y:S02]  /*02e0*/  IMAD.MOV R6, RZ, RZ, -R52 ;  /* 0x000000ffff067224 */ /* 0x000fe400078e0a34 */
[----:B-1----:R-:W-:Y:S02]  /*02f0*/  VIADD R7, R8, 0xffffffe ;  /* 0x0ffffffe08077836 */ /* 0x002fe40000000000 */
[----:B------:R-:W-:-:S04]  /*0300*/  IMAD R6, R3, R6, UR4 ;  /* 0x0000000403067e24 */ /* 0x000fc8000f8e0206 */
[----:B------:R-:W0:Y:S01]  /*0310*/  F2I.FTZ.U32.TRUNC.NTZ R7, R7 ;  /* 0x0000000700077305 */ /* 0x000e22000021f000 */
[----:B------:R-:W-:-:S13]  /*0320*/  ISETP.GE.U32.AND P0, PT, R6, R3, PT ;  /* 0x000000030600720c */ /* 0x000fda0003f06070 */
[----:B------:R-:W-:Y:S02]  /*0330*/  @P0 IMAD.IADD R6, R6, 0x1, -R3 ;  /* 0x0000000106060824 */ /* 0x000fe400078e0a03 */
[----:B------:R-:W-:Y:S02]  /*0340*/  @P0 VIADD R52, R52, 0x1 ;  /* 0x0000000134340836 */ /* 0x000fe40000000000 */
[----:B0-----:R-:W-:Y:S01]  /*0350*/  IMAD.MOV R8, RZ, RZ, -R7 ;  /* 0x000000ffff087224 */ /* 0x001fe200078e0a07 */
[----:B------:R-:W-:-:S13]  /*0360*/  ISETP.GE.U32.AND P1, PT, R6, R3, PT ;  /* 0x000000030600720c */ /* 0x000fda0003f26070 */
[----:B------:R-:W-:Y:S02]  /*0370*/  @P1 IADD3 R52, PT, PT, R52, 0x1, RZ ;  /* 0x0000000134341810 */ /* 0x000fe40007ffe0ff */
[----:B------:R-:W-:-:S05]  /*0380*/  @!P2 LOP3.LUT R52, RZ, R3, RZ, 0x33, !PT ;  /* 0x00000003ff34a212 */ /* 0x000fca00078e33ff */
[----:B------:R-:W-:Y:S02]  /*0390*/  IMAD.MOV R6, RZ, RZ, -R52 ;  /* 0x000000ffff067224 */ /* 0x000fe400078e0a34 */
[----:B------:R-:W-:Y:S02]  /*03a0*/  IMAD.SHL.U32 R52, R52, 0x4, RZ ;  /* 0x0000000434347824 */ /* 0x000fe400078e00ff */
[----:B------:R-:W-:Y:S01]  /*03b0*/  IMAD R9, R3, R6, UR4 ;  /* 0x0000000403097e24 */ /* 0x000fe2000f8e0206 */
[----:B------:R-:W0:Y:S01]  /*03c0*/  LDCU UR4, c[0x0][0x3dc] ;  /* 0x00007b80ff0477ac */ /* 0x000e220008000800 */
[----:B------:R-:W-:Y:S02]  /*03d0*/  IMAD R3, R8, R11, RZ ;  /* 0x0000000b08037224 */ /* 0x000fe400078e02ff */
[----:B------:R-:W-:Y:S01]  /*03e0*/  IMAD.MOV.U32 R6, RZ, RZ, RZ ;  /* 0x000000ffff067224 */ /* 0x000fe200078e00ff */
[----:B------:R-:W-:-:S03]  /*03f0*/  IABS R8, R9 ;  /* 0x0000000900087213 */ /* 0x000fc60000000000 */
[----:B------:R-:W-:-:S04]  /*0400*/  IMAD.HI.U32 R6, R7, R3, R6 ;  /* 0x0000000307067227 */ /* 0x000fc800078e0006 */
[----:B------:R-:W-:Y:S02]  /*0410*/  IMAD.MOV.U32 R7, RZ, RZ, R8 ;  /* 0x000000ffff077224 */ /* 0x000fe400078e0008 */
[----:B------:R-:W1:Y:S02]  /*0420*/  I2F.RP R8, R13 ;  /* 0x0000000d00087306 */ /* 0x000e640000209400 */
[----:B------:R-:W-:Y:S01]  /*0430*/  IMAD.HI.U32 R3, R6, R7, RZ ;  /* 0x0000000706037227 */ /* 0x000fe200078e00ff */
[----:B0-----:R-:W-:-:S03]  /*0440*/  UISETP.GE.AND UP0, UPT, UR4, 0x1, UPT ;  /* 0x000000010400788c */ /* 0x001fc6000bf06270 */
[----:B------:R-:W-:Y:S01]  /*0450*/  IMAD R6, R3, R10, R7 ;  /* 0x0000000a03067224 */ /* 0x000fe200078e0207 */
[----:B------:R-:W-:-:S04]  /*0460*/  IABS R10, R2 ;  /* 0x00000002000a7213 */ /* 0x000fc80000000000 */
[----:B------:R-:W-:Y:S01]  /*0470*/  ISETP.GT.U32.AND P1, PT, R11, R6, PT ;  /* 0x000000060b00720c */ /* 0x000fe20003f24070 */
[----:B-1----:R-:W0:-:S12]  /*0480*/  MUFU.RCP R8, R8 ;  /* 0x0000000800087308 */ /* 0x002e180000001000 */
[----:B------:R-:W-:Y:S02]  /*0490*/  @!P1 IMAD.IADD R6, R6, 0x1, -R11 ;  /* 0x0000000106069824 */ /* 0x000fe400078e0a0b */
[----:B------:R-:W-:Y:S01]  /*04a0*/  @!P1 VIADD R3, R3, 0x1 ;  /* 0x0000000103039836 */ /* 0x000fe20000000000 */
[----:B------:R-:W-:Y:S02]  /*04b0*/  ISETP.NE.AND P1, PT, R0, RZ, PT ;  /* 0x000000ff0000720c */ /* 0x000fe40003f25270 */
[----:B------:R-:W-:Y:S02]  /*04c0*/  ISETP.GE.U32.AND P0, PT, R6, R11, PT ;  /* 0x0000000b0600720c */ /* 0x000fe40003f06070 */
[----:B------:R-:W-:Y:S02]  /*04d0*/  LOP3.LUT R6, R9, R0, RZ, 0x3c, !PT ;  /* 0x0000000009067212 */ /* 0x000fe400078e3cff */
[----:B0-----:R-:W-:Y:S02]  /*04e0*/  IADD3 R7, PT, PT, R8, 0xffffffe, RZ ;  /* 0x0ffffffe08077810 */ /* 0x001fe40007ffe0ff */
[----:B------:R-:W-:-:S04]  /*04f0*/  ISETP.GE.AND P2, PT, R6, RZ, PT ;  /* 0x000000ff0600720c */ /* 0x000fc80003f46270 */
[----:B------:R-:W0:Y:S03]  /*0500*/  F2I.FTZ.U32.TRUNC.NTZ R7, R7 ;  /* 0x0000000700077305 */ /* 0x000e26000021f000 */
[----:B------:R-:W-:-:S06]  /*0510*/  @P0 VIADD R3, R3, 0x1 ;  /* 0x0000000103030836 */ /* 0x000fcc0000000000 */
[----:B------:R-:W-:Y:S01]  /*0520*/  @!P2 IMAD.MOV R3, RZ, RZ, -R3 ;  /* 0x000000ffff03a224 */ /* 0x000fe200078e0a03 */
[----:B------:R-:W-:-:S05]  /*0530*/  @!P1 LOP3.LUT R3, RZ, R0, RZ, 0x33, !PT ;  /* 0x00000000ff039212 */ /* 0x000fca00078e33ff */
[----:B------:R-:W-:Y:S02]  /*0540*/  IMAD.MOV R6, RZ, RZ, -R3 ;  /* 0x000000ffff067224 */ /* 0x000fe400078e0a03 */
[----:B0-----:R-:W-:Y:S02]  /*0550*/  IMAD.MOV R8, RZ, RZ, -R7 ;  /* 0x000000ffff087224 */ /* 0x001fe400078e0a07 */
[----:B------:R-:W-:Y:S02]  /*0560*/  IMAD R12, R0, R6, R9 ;  /* 0x00000006000c7224 */ /* 0x000fe400078e0209 */
[----:B------:R-:W-:Y:S01]  /*0570*/  IMAD R9, R8, R13, RZ ;  /* 0x0000000d08097224 */ /* 0x000fe200078e02ff */
[----:B------:R-:W-:Y:S01]  /*0580*/  IABS R8, R5 ;  /* 0x0000000500087213 */ /* 0x000fe20000000000 */
[----:B------:R-:W-:Y:S01]  /*0590*/  IMAD.MOV.U32 R6, RZ, RZ, RZ ;  /* 0x000000ffff067224 */ /* 0x000fe200078e00ff */
[----:B------:R-:W-:-:S03]  /*05a0*/  IABS R0, R12 ;  /* 0x0000000c00007213 */ /* 0x000fc60000000000 */
[----:B------:R-:W-:Y:S01]  /*05b0*/  IMAD.HI.U32 R6, R7, R9, R6 ;  /* 0x0000000907067227 */ /* 0x000fe200078e0006 */
[----:B------:R-:W-:Y:S02]  /*05c0*/  IADD3 R9, PT, PT, RZ, -R8, RZ ;  /* 0x80000008ff097210 */ /* 0x000fe40007ffe0ff */
[----:B------:R-:W0:Y:S01]  /*05d0*/  I2F.RP R8, R10 ;  /* 0x0000000a00087306 */ /* 0x000e220000209400 */
[----:B------:R-:W-:-:S04]  /*05e0*/  IMAD.MOV.U32 R7, RZ, RZ, R0 ;  /* 0x000000ffff077224 */ /* 0x000fc800078e0000 */
[----:B------:R-:W-:-:S04]  /*05f0*/  IMAD.HI.U32 R0, R6, R7, RZ ;  /* 0x0000000706007227 */ /* 0x000fc800078e00ff */
[----:B------:R-:W-:-:S05]  /*0600*/  IMAD R6, R0, R9, R7 ;  /* 0x0000000900067224 */ /* 0x000fca00078e0207 */
[----:B------:R-:W-:Y:S01]  /*0610*/  ISETP.GT.U32.AND P1, PT, R13, R6, PT ;  /* 0x000000060d00720c */ /* 0x000fe20003f24070 */
[----:B0-----:R-:W0:-:S12]  /*0620*/  MUFU.RCP R8, R8 ;  /* 0x0000000800087308 */ /* 0x001e180000001000 */
[----:B------:R-:W-:Y:S02]  /*0630*/  @!P1 IMAD.IADD R6, R6, 0x1, -R13 ;  /* 0x0000000106069824 */ /* 0x000fe400078e0a0d */
[----:B------:R-:W-:Y:S01]  /*0640*/  @!P1 VIADD R0, R0, 0x1 ;  /* 0x0000000100009836 */ /* 0x000fe20000000000 */
[----:B------:R-:W-:Y:S02]  /*0650*/  ISETP.NE.AND P1, PT, R5, RZ, PT ;  /* 0x000000ff0500720c */ /* 0x000fe40003f25270 */
[----:B------:R-:W-:Y:S01]  /*0660*/  ISETP.GE.U32.AND P0, PT, R6, R13, PT ;  /* 0x0000000d0600720c */ /* 0x000fe20003f06070 */
[----:B0-----:R-:W-:Y:S01]  /*0670*/  VIADD R7, R8, 0xffffffe ;  /* 0x0ffffffe08077836 */ /* 0x001fe20000000000 */
[----:B------:R-:W-:-:S04]  /*0680*/  LOP3.LUT R6, R12, R5, RZ, 0x3c, !PT ;  /* 0x000000050c067212 */ /* 0x000fc800078e3cff */
[----:B------:R-:W-:Y:S01]  /*0690*/  ISETP.GE.AND P2, PT, R6, RZ, PT ;  /* 0x000000ff0600720c */ /* 0x000fe20003f46270 */
[----:B------:R-:W0:Y:S06]  /*06a0*/  F2I.FTZ.U32.TRUNC.NTZ R7, R7 ;  /* 0x0000000700077305 */ /* 0x000e2c000021f000 */
[----:B------:R-:W-:-:S06]  /*06b0*/  @P0 VIADD R0, R0, 0x1 ;  /* 0x0000000100000836 */ /* 0x000fcc0000000000 */
[----:B------:R-:W-:Y:S01]  /*06c0*/  @!P2 IMAD.MOV R0, RZ, RZ, -R0 ;  /* 0x000000ffff00a224 */ /* 0x000fe200078e0a00 */
[----:B------:R-:W-:Y:S02]  /*06d0*/  @!P1 LOP3.LUT R0, RZ, R5, RZ, 0x33, !PT ;  /* 0x00000005ff009212 */ /* 0x000fe400078e33ff */
[----:B0-----:R-:W-:-:S03]  /*06e0*/  IADD3 R9, PT, PT, RZ, -R7, RZ ;  /* 0x80000007ff097210 */ /* 0x001fc60007ffe0ff */
[----:B------:R-:W-:-:S04]  /*06f0*/  IMAD.MOV R6, RZ, RZ, -R0 ;  /* 0x000000ffff067224 */ /* 0x000fc800078e0a00 */
[----:B------:R-:W-:Y:S01]  /*0700*/  IMAD R11, R5, R6, R12 ;  /* 0x00000006050b7224 */ /* 0x000fe200078e020c */
[----:B------:R-:W-:Y:S01]  /*0710*/  IABS R12, R4 ;  /* 0x00000004000c7213 */ /* 0x000fe20000000000 */
[----:B------:R-:W-:Y:S01]  /*0720*/  IMAD R5, R9, R10, RZ ;  /* 0x0000000a09057224 */ /* 0x000fe200078e02ff */
[----:B------:R-:W-:Y:S01]  /*0730*/  IABS R9, R2 ;  /* 0x0000000200097213 */ /* 0x000fe20000000000 */
[----:B------:R-:W-:Y:S01]  /*0740*/  IMAD.MOV.U32 R6, RZ, RZ, RZ ;  /* 0x000000ffff067224 */ /* 0x000fe200078e00ff */
[----:B------:R-:W-:-:S03]  /*0750*/  IABS R8, R11 ;  /* 0x0000000b00087213 */ /* 0x000fc60000000000 */
[----:B------:R-:W-:-:S04]  /*0760*/  IMAD.HI.U32 R6, R7, R5, R6 ;  /* 0x0000000507067227 */ /* 0x000fc800078e0006 */
        /* <DEDUP_REMOVED lines=12> */
[----:B------:R-:W-:Y:S02]  /*0830*/  LOP3.LUT R5, R11, R2, RZ, 0x3c, !PT ;  /* 0x000000020b057212 */ /* 0x000fe400078e3cff */
[----:B--2---:R-:W-:Y:S02]  /*0840*/  SHF.R.S32.HI R10, RZ, 0x1f, R35 ;  /* 0x0000001fff0a7819 */ /* 0x004fe40000011423 */
[----:B------:R-:W-:-:S02]  /*0850*/  ISETP.GE.AND P2, PT, R5, RZ, PT ;  /* 0x000000ff0500720c */ /* 0x000fc40003f46270 */
[----:B0-----:R-:W-:Y:S02]  /*0860*/  IADD3 R7, PT, PT, R8, 0xffffffe, RZ ;  /* 0x0ffffffe08077810 */ /* 0x001fe40007ffe0ff */
[----:B------:R-:W0:Y:S01]  /*0870*/  S2R R8, SR_TID.X ;  /* 0x0000000000087919 */ /* 0x000e220000002100 */
[----:B------:R-:W-:Y:S02]  /*0880*/  LEA.HI R10, R10, R35, RZ, 0x4 ;  /* 0x000000230a0a7211 */ /* 0x000fe400078f20ff */
[----:B------:R-:W-:Y:S01]  /*0890*/  @P0 VIADD R6, R6, 0x1 ;  /* 0x0000000106060836 */ /* 0x000fe20000000000 */
[----:B------:R-:W1:Y:S01]  /*08a0*/  F2I.FTZ.U32.TRUNC.NTZ R7, R7 ;  /* 0x0000000700077305 */ /* 0x000e62000021f000 */
[----:B------:R-:W-:Y:S02]  /*08b0*/  LOP3.LUT R10, R10, 0xfffffff0, RZ, 0xc0, !PT ;  /* 0xfffffff00a0a7812 */ /* 0x000fe400078ec0ff */
[----:B------:R-:W-:-:S03]  /*08c0*/  IMAD.MOV.U32 R12, RZ, RZ, R6 ;  /* 0x000000ffff0c7224 */ /* 0x000fc600078e0006 */
[----:B------:R-:W-:Y:S02]  /*08d0*/  IMAD.IADD R51, R35, 0x1, -R10 ;  /* 0x0000000123337824 */ /* 0x000fe400078e0a0a */
[----:B------:R-:W-:Y:S01]  /*08e0*/  @!P2 IMAD.MOV R12, RZ, RZ, -R12 ;  /* 0x000000ffff0ca224 */ /* 0x000fe200078e0a0c */
[----:B------:R-:W-:-:S05]  /*08f0*/  @!P1 LOP3.LUT R12, RZ, R2, RZ, 0x33, !PT ;  /* 0x00000002ff0c9212 */ /* 0x000fca00078e33ff */
[----:B------:R-:W-:Y:S02]  /*0900*/  IMAD.MOV R5, RZ, RZ, -R12 ;  /* 0x000000ffff057224 */ /* 0x000fe400078e0a0c */
[----:B-1----:R-:W-:Y:S02]  /*0910*/  IMAD.MOV R6, RZ, RZ, -R7 ;  /* 0x000000ffff067224 */ /* 0x002fe400078e0a07 */
[----:B------:R-:W-:Y:S02]  /*0920*/  IMAD R11, R2, R5, R11 ;  /* 0x00000005020b7224 */ /* 0x000fe400078e020b */
[----:B------:R-:W-:Y:S02]  /*0930*/  IMAD R5, R6, R9, RZ ;  /* 0x0000000906057224 */ /* 0x000fe400078e02ff */
[----:B------:R-:W-:Y:S01]  /*0940*/  HFMA2 R6, -RZ, RZ, 0, 0 ;  /* 0x00000000ff067431 */ /* 0x000fe200000001ff */
[----:B------:R-:W-:-:S04]  /*0950*/  IABS R2, R11 ;  /* 0x0000000b00027213 */ /* 0x000fc80000000000 */
[----:B------:R-:W-:-:S06]  /*0960*/  IMAD.HI.U32 R6, R7, R5, R6 ;  /* 0x0000000507067227 */ /* 0x000fcc00078e0006 */
[----:B------:R-:W-:Y:S02]  /*0970*/  IMAD.HI.U32 R50, R6, R2, RZ ;  /* 0x0000000206327227 */ /* 0x000fe400078e00ff */
[----:B------:R-:W1:Y:S02]  /*0980*/  LDC.64 R6, c[0x0][0x3a0] ;  /* 0x0000e800ff067b82 */ /* 0x000e640000000a00 */
[----:B------:R-:W-:-:S04]  /*0990*/  IMAD.MOV R5, RZ, RZ, -R50 ;  /* 0x000000ffff057224 */ /* 0x000fc800078e0a32 */
[----:B------:R-:W-:Y:S01]  /*09a0*/  IMAD R2, R9, R5, R2 ;  /* 0x0000000509027224 */ /* 0x000fe200078e0202 */
[----:B0-----:R-:W-:-:S04]  /*09b0*/  LEA.HI R5, R8, R3, RZ, 0x1c ;  /* 0x0000000308057211 */ /* 0x001fc800078fe0ff */
[----:B------:R-:W-:-:S13]  /*09c0*/  ISETP.GT.U32.AND P1, PT, R9, R2, PT ;  /* 0x000000020900720c */ /* 0x000fda0003f24070 */
[----:B------:R-:W-:Y:S02]  /*09d0*/  @!P1 IMAD.IADD R2, R2, 0x1, -R9 ;  /* 0x0000000102029824 */ /* 0x000fe400078e0a09 */
[----:B------:R-:W-:Y:S01]  /*09e0*/  @!P1 VIADD R50, R50, 0x1 ;  /* 0x0000000132329836 */ /* 0x000fe20000000000 */
[----:B------:R-:W-:Y:S02]  /*09f0*/  ISETP.NE.AND P1, PT, R4, RZ, PT ;  /* 0x000000ff0400720c */ /* 0x000fe40003f25270 */
[----:B------:R-:W-:Y:S01]  /*0a00*/  ISETP.GE.U32.AND P0, PT, R2, R9, PT ;  /* 0x000000090200720c */ /* 0x000fe20003f06070 */
[----:B------:R-:W-:Y:S01]  /*0a10*/  IMAD R9, R52, R32, R5 ;  /* 0x0000002034097224 */ /* 0x000fe200078e0205 */
[----:B------:R-:W-:Y:S01]  /*0a20*/  LOP3.LUT R2, R11, R4, RZ, 0x3c, !PT ;  /* 0x000000040b027212 */ /* 0x000fe200078e3cff */
[----:B------:R-:W-:Y:S02]  /*0a30*/  IMAD.SHL.U32 R5, R12, 0x4, RZ ;  /* 0x000000040c057824 */ /* 0x000fe400078e00ff */
[----:B-1----:R-:W-:Y:S01]  /*0a40*/  IMAD R9, R9, R7, R0 ;  /* 0x0000000709097224 */ /* 0x002fe200078e0200 */
[----:B------:R-:W-:-:S02]  /*0a50*/  ISETP.GE.AND P2, PT, R2, RZ, PT ;  /* 0x000000ff0200720c */ /* 0x000fc40003f46270 */
[----:B------:R-:W0:Y:S01]  /*0a60*/  S2R R2, SR_TID.Y ;  /* 0x0000000000027919 */ /* 0x000e220000002200 */
[----:B------:R-:W-:-:S04]  /*0a70*/  IMAD R9, R9, R6, R5 ;  /* 0x0000000609097224 */ /* 0x000fc800078e0205 */
[----:B------:R-:W-:-:S06]  /*0a80*/  @P0 VIADD R50, R50, 0x1 ;  /* 0x0000000132320836 */ /* 0x000fcc0000000000 */
[----:B------:R-:W-:Y:S01]  /*0a90*/  @!P2 IMAD.MOV R50, RZ, RZ, -R50 ;  /* 0x000000ffff32a224 */ /* 0x000fe200078e0a32 */
[----:B------:R-:W-:-:S04]  /*0aa0*/  @!P1 LOP3.LUT R50, RZ, R4, RZ, 0x33, !PT ;  /* 0x00000004ff329212 */ /* 0x000fc800078e33ff */
[C---:B------:R-:W-:Y:S01]  /*0ab0*/  IADD3 R37, PT, PT, -R50.reuse, RZ, RZ ;  /* 0x000000ff32257210 */ /* 0x040fe20007ffe1ff */
[----:B------:R-:W-:-:S04]  /*0ac0*/  IMAD R12, R50, -0x10, R35 ;  /* 0xfffffff0320c7824 */ /* 0x000fc800078e0223 */
[----:B------:R-:W-:Y:S01]  /*0ad0*/  IMAD R37, R4, R37, R11 ;  /* 0x0000002504257224 */ /* 0x000fe200078e020b */
[----:B------:R-:W-:Y:S02]  /*0ae0*/  ISETP.GE.AND P3, PT, R12, 0x10, PT ;  /* 0x000000100c00780c */ /* 0x000fe40003f66270 */
[----:B------:R-:W-:Y:S01]  /*0af0*/  CS2R R12, SRZ ;  /* 0x00000000000c7805 */ /* 0x000fe2000001ff00 */
[----:B------:R-:W-:Y:S01]  /*0b00*/  IMAD.SHL.U32 R37, R37, 0x10, RZ ;  /* 0x0000001025257824 */ /* 0x000fe200078e00ff */
[----:B------:R-:W-:-:S03]  /*0b10*/  SEL R51, R51, 0x10, !P3 ;  /* 0x0000001033337807 */ /* 0x000fc60005800000 */
        /* <DEDUP_REMOVED lines=11> */
[----:B------:R-:W-:Y:S01]  /*0bd0*/  IADD3 R4, PT, PT, -R52, R33, RZ ;  /* 0x0000002134047210 */ /* 0x000fe20007ffe1ff */
[----:B------:R-:W-:Y:S01]  /*0be0*/  IMAD.IADD R38, R6, 0x1, -R39 ;  /* 0x0000000106267824 */ /* 0x000fe200078e0a27 */
[----:B------:R-:W-:-:S02]  /*0bf0*/  LOP3.LUT R39, R36, 0xfffffff0, RZ, 0xc0, !PT ;  /* 0xfffffff024277812 */ /* 0x000fc400078ec0ff */
[----:B------:R-:W-:Y:S02]  /*0c00*/  LOP3.LUT R36, R37, 0xf, R8, 0xf8, !PT ;  /* 0x0000000f25247812 */ /* 0x000fe400078ef808 */
[----:B------:R-:W-:Y:S01]  /*0c10*/  LOP3.LUT R37, R8, 0xf, RZ, 0xc0, !PT ;  /* 0x0000000f08257812 */ /* 0x000fe200078ec0ff */
[----:B------:R-:W-:Y:S01]  /*0c20*/  IMAD.IADD R8, R34, 0x1, -R39 ;  /* 0x0000000122087824 */ /* 0x000fe200078e0a27 */
[----:B------:R-:W-:Y:S01]  /*0c30*/  ISETP.GT.AND P1, PT, R4, 0x3, PT ;  /* 0x000000030400780c */ /* 0x000fe20003f24270 */
[----:B------:R-:W-:Y:S01]  /*0c40*/  IMAD R6, R35, R34, R36 ;  /* 0x0000002223067224 */ /* 0x000fe200078e0224 */
[----:B------:R-:W-:Y:S02]  /*0c50*/  ISETP.GT.AND P0, PT, R9, 0x3, PT ;  /* 0x000000030900780c */ /* 0x000fe40003f04270 */
[----:B------:R-:W-:Y:S02]  /*0c60*/  SEL R54, R54, 0x4, !P1 ;  /* 0x0000000436367807 */ /* 0x000fe40004800000 */
[----:B------:R-:W-:-:S02]  /*0c70*/  SEL R38, R38, 0x4, !P0 ;  /* 0x0000000426267807 */ /* 0x000fc40004000000 */
[----:B------:R-:W-:Y:S01]  /*0c80*/  SEL R8, R8, 0x10, !P2 ;  /* 0x0000001008087807 */ /* 0x000fe20005000000 */
[----:B----4-:R-:W-:Y:S06]  /*0c90*/  BRA.U !UP0, `(.L_x_19) ;  /* 0x0000000d08e07547 */ /* 0x010fec000b800000 */
[----:B------:R-:W0:Y:S01]  /*0ca0*/  LDCU UR4, c[0x0][0x3b0] ;  /* 0x00007600ff0477ac */ /* 0x000e220008000800 */
[C---:B------:R-:W-:Y:S01]  /*0cb0*/  ISETP.GE.AND P0, PT, R3.reuse, R32, PT ;  /* 0x000000200300720c */ /* 0x040fe20003f06270 */
[----:B------:R-:W-:Y:S01]  /*0cc0*/  IMAD R34, R3, R34, R36 ;  /* 0x0000002203227224 */ /* 0x000fe200078e0224 */
[----:B------:R-:W-:Y:S01]  /*0cd0*/  ISETP.GT.AND P2, PT, R38, RZ, PT ;  /* 0x000000ff2600720c */ /* 0x000fe20003f44270 */
[----:B------:R-:W-:Y:S01]  /*0ce0*/  IMAD R50, R50, 0x10, R37 ;  /* 0x0000001032327824 */ /* 0x000fe200078e0225 */
[-C--:B------:R-:W-:Y:S01]  /*0cf0*/  ISETP.LT.AND P0, PT, R0, R7.reuse, !P0 ;  /* 0x000000070000720c */ /* 0x080fe20004701270 */
[----:B------:R-:W-:Y:S01]  /*0d00*/  IMAD R7, R34, R7, R0 ;  /* 0x0000000722077224 */ /* 0x000fe200078e0200 */
[C---:B------:R-:W-:Y:S02]  /*0d10*/  ISETP.LT.AND P2, PT, R37.reuse, R51, P2 ;  /* 0x000000332500720c */ /* 0x040fe40001741270 */
[----:B------:R-:W-:Y:S02]  /*0d20*/  CS2R R40, SRZ ;  /* 0x0000000000287805 */ /* 0x000fe4000001ff00 */
[----:B------:R-:W-:-:S04]  /*0d30*/  ISETP.LT.AND P0, PT, R37, R8, P0 ;  /* 0x000000082500720c */ /* 0x000fc80000701270 */
[----:B------:R-:W-:Y:S01]  /*0d40*/  ISETP.GT.AND P1, PT, R54, RZ, P0 ;  /* 0x000000ff3600720c */ /* 0x000fe20000724270 */
[----:B0-----:R-:W-:Y:S01]  /*0d50*/  IMAD R33, R33, UR4, RZ ;  /* 0x0000000421217c24 */ /* 0x001fe2000f8e02ff */
[----:B------:R-:W-:-:S03]  /*0d60*/  UMOV UR4, URZ ;  /* 0x000000ff00047c82 */ /* 0x000fc60008000000 */
[----:B------:R-:W-:-:S08]  /*0d70*/  IMAD R52, R7, R33, R52 ;  /* 0x0000002107347224 */ /* 0x000fd000078e0234 */
.L_x_33:
[----:B------:R-:W0:Y:S01]  /*0d80*/  S2R R7, SR_TID.X ;  /* 0x0000000000077919 */ /* 0x000e220000002100 */
[----:B------:R-:W-:Y:S04]  /*0d90*/  BSSY.RECONVERGENT B0, `(.L_x_20) ;  /* 0x000004c000007945 */ /* 0x000fe80003800200 */
[----:B------:R-:W-:Y:S05]  /*0da0*/  @!P1 BRA `(.L_x_21) ;  /* 0x0000000400289947 */ /* 0x000fea0003800000 */
[----:B------:R-:W1:Y:S01]  /*0db0*/  LDC R32, c[0x0][0x3ac] ;  /* 0x0000eb00ff207b82 */ /* 0x000e620000000800 */
[----:B------:R-:W-:Y:S01]  /*0dc0*/  ISETP.GT.AND P0, PT, R4, 0x3, PT ;  /* 0x000000030400780c */ /* 0x000fe20003f04270 */
[----:B------:R-:W2:Y:S01]  /*0dd0*/  LDCU UR7, c[0x0][0x3cc] ;  /* 0x00007980ff0777ac */ /* 0x000ea20008000800 */
[----:B0-----:R-:W-:Y:S02]  /*0de0*/  IMAD R55, R2, 0x40, R7 ;  /* 0x0000004002377824 */ /* 0x001fe400078e0207 */
[----:B------:R-:W-:Y:S01]  /*0df0*/  IMAD.MOV.U32 R53, RZ, RZ, RZ ;  /* 0x000000ffff357224 */ /* 0x000fe200078e00ff */
[----:B------:R-:W-:Y:S02]  /*0e00*/  UMOV UR5, 0x400 ;  /* 0x0000040000057882 */ /* 0x000fe40000000000 */
[----:B------:R-:W0:Y:S01]  /*0e10*/  S2UR UR6, SR_CgaCtaId ;  /* 0x00000000000679c3 */ /* 0x000e220000008800 */
[----:B-1----:R-:W-:-:S04]  /*0e20*/  SHF.R.S32.HI R33, RZ, 0x1f, R32 ;  /* 0x0000001fff217819 */ /* 0x002fc80000011420 */
[----:B------:R-:W-:-:S04]  /*0e30*/  LEA.HI R33, R33, R32, RZ, 0x2 ;  /* 0x0000002021217211 */ /* 0x000fc800078f10ff */
[----:B------:R-:W-:Y:S01]  /*0e40*/  LOP3.LUT R33, R33, 0xfffffffc, RZ, 0xc0, !PT ;  /* 0xfffffffc21217812 */ /* 0x000fe200078ec0ff */
[----:B0-----:R-:W-:-:S04]  /*0e50*/  ULEA UR5, UR6, UR5, 0x18 ;  /* 0x0000000506057291 */ /* 0x001fc8000f8ec0ff */
[----:B------:R-:W-:Y:S02]  /*0e60*/  IMAD.IADD R33, R32, 0x1, -R33 ;  /* 0x0000000120217824 */ /* 0x000fe400078e0a21 */
[----:B------:R-:W-:-:S03]  /*0e70*/  LEA R55, R55, UR5, 0x3 ;  /* 0x0000000537377c11 */ /* 0x000fc6000f8e18ff */
[----:B------:R-:W-:-:S05]  /*0e80*/  SEL R33, R33, 0x4, !P0 ;  /* 0x0000000421217807 */ /* 0x000fca0004000000 */
[----:B------:R-:W-:Y:S01]  /*0e90*/  IMAD.MOV R56, RZ, RZ, -R33 ;  /* 0x000000ffff387224 */ /* 0x000fe200078e0a21 */
[----:B------:R-:W-:-:S04]  /*0ea0*/  IADD3 R33, PT, PT, R2, UR4, RZ ;  /* 0x0000000402217c10 */ /* 0x000fc8000fffe0ff */
[----:B------:R-:W-:Y:S01]  /*0eb0*/  ISETP.GE.AND P0, PT, R56, RZ, PT ;  /* 0x000000ff3800720c */ /* 0x000fe20003f06270 */
[----:B--2---:R-:W-:-:S12]  /*0ec0*/  IMAD R54, R33, UR7, R52 ;  /* 0x0000000721367c24 */ /* 0x004fd8000f8e0234 */
[----:B------:R-:W-:Y:S05]  /*0ed0*/  @P0 BRA `(.L_x_22) ;  /* 0x0000000000b40947 */ /* 0x000fea0003800000 */
[----:B------:R-:W-:Y:S01]  /*0ee0*/  IMAD.MOV R32, RZ, RZ, -R56 ;  /* 0x000000ffff207224 */ /* 0x000fe200078e0a38 */
[----:B------:R-:W-:-:S04]  /*0ef0*/  PLOP3.LUT P0, PT, PT, PT, PT, 0x80, 0x8 ;  /* 0x000000000008781c */ /* 0x000fc80003f0f070 */
[----:B------:R-:W-:-:S13]  /*0f00*/  ISETP.GT.AND P3, PT, R32, 0x3, PT ;  /* 0x000000032000780c */ /* 0x000fda0003f64270 */
[----:B------:R-:W-:Y:S05]  /*0f10*/  @!P3 BRA `(.L_x_23) ;  /* 0x00000000005cb947 */ /* 0x000fea0003800000 */
[----:B------:R-:W-:-:S13]  /*0f20*/  PLOP3.LUT P0, PT, PT, PT, PT, 0x8, 0x80 ;  /* 0x000000000080781c */ /* 0x000fda0003f0e170 */
.L_x_24:
        /* <DEDUP_REMOVED lines=20> */
[----:B0-----:R-:W-:Y:S01]  /*1070*/  IADD3 R55, PT, PT, R55, 0x200, RZ ;  /* 0x0000020037377810 */ /* 0x001fe20007ffe0ff */
[----:B------:R-:W-:Y:S06]  /*1080*/  @!P3 BRA `(.L_x_24) ;  /* 0xfffffffc00a8b947 */ /* 0x000fec000383ffff */
.L_x_23:
[----:B------:R-:W-:-:S05]  /*1090*/  IMAD.MOV R32, RZ, RZ, -R56 ;  /* 0x000000ffff207224 */ /* 0x000fca00078e0a38 */
        /* <DEDUP_REMOVED lines=15> */
.L_x_25:
[----:B------:R-:W-:-:S13]  /*1190*/  ISETP.NE.OR P0, PT, R56, RZ, P0 ;  /* 0x000000ff3800720c */ /* 0x000fda0000705670 */
[----:B------:R-:W-:Y:S05]  /*11a0*/  @!P0 BRA `(.L_x_21) ;  /* 0x0000000000288947 */ /* 0x000fea0003800000 */
.L_x_22:
[----:B------:R-:W0:Y:S01]  /*11b0*/  LDC.64 R32, c[0x0][0x388] ;  /* 0x0000e200ff207b82 */ /* 0x000e220000000a00 */
[----:B------:R-:W-:-:S04]  /*11c0*/  IMAD.IADD R35, R54, 0x1, R53 ;  /* 0x0000000136237824 */ /* 0x000fc800078e0235 */
[----:B0-----:R-:W-:-:S06]  /*11d0*/  IMAD.WIDE.U32 R32, R35, 0x8, R32 ;  /* 0x0000000823207825 */ /* 0x001fcc00078e0020 */
[----:B------:R-:W2:Y:S01]  /*11e0*/  LDG.E.64 R32, desc[UR10][R32.64] ;  /* 0x0000000a20207981 */ /* 0x000ea2000c1e1b00 */
[----:B------:R-:W-:Y:S01]  /*11f0*/  IADD3 R56, PT, PT, R56, 0x1, RZ ;  /* 0x0000000138387810 */ /* 0x000fe20007ffe0ff */
[----:B------:R-:W-:-:S03]  /*1200*/  VIADD R53, R53, 0x1 ;  /* 0x0000000135357836 */ /* 0x000fc60000000000 */
[----:B------:R-:W-:Y:S01]  /*1210*/  ISETP.NE.AND P0, PT, R56, RZ, PT ;  /* 0x000000ff3800720c */ /* 0x000fe20003f05270 */
[----:B--2---:R0:W-:Y:S02]  /*1220*/  STS.64 [R55], R32 ;  /* 0x0000002037007388 */ /* 0x0041e40000000a00 */
[----:B0-----:R-:W-:-:S10]  /*1230*/  VIADD R55, R55, 0x80 ;  /* 0x0000008037377836 */ /* 0x001fd40000000000 */
[----:B------:R-:W-:Y:S05]  /*1240*/  @P0 BRA `(.L_x_22) ;  /* 0xfffffffc00d80947 */ /* 0x000fea000383ffff */
.L_x_21:
[----:B------:R-:W-:Y:S05]  /*1250*/  BSYNC.RECONVERGENT B0 ;  /* 0x0000000000007941 */ /* 0x000fea0003800200 */
.L_x_20:
[----:B------:R-:W-:Y:S04]  /*1260*/  BSSY.RECONVERGENT B0, `(.L_x_26) ;  /* 0x0000056000007945 */ /* 0x000fe80003800200 */
[----:B------:R-:W-:Y:S05]  /*1270*/  @!P2 BRA `(.L_x_27) ;  /* 0x000000040050a947 */ /* 0x000fea0003800000 */
[----:B------:R-:W1:Y:S01]  /*1280*/  LDC R32, c[0x0][0x3a0] ;  /* 0x0000e800ff207b82 */ /* 0x000e620000000800 */
[----:B------:R-:W-:Y:S01]  /*1290*/  ISETP.GT.AND P0, PT, R9, 0x3, PT ;  /* 0x000000030900780c */ /* 0x000fe20003f04270 */
[----:B------:R-:W2:Y:S01]  /*12a0*/  LDCU UR7, c[0x0][0x3d0] ;  /* 0x00007a00ff0777ac */ /* 0x000ea20008000800 */
[----:B------:R-:W-:Y:S02]  /*12b0*/  VIADD R53, R2, UR4 ;  /* 0x0000000402357c36 */ /* 0x000fe40008000000 */
[----:B------:R-:W-:Y:S01]  /*12c0*/  IMAD.MOV.U32 R56, RZ, RZ, RZ ;  /* 0x000000ffff387224 */ /* 0x000fe200078e00ff */
[----:B------:R-:W-:Y:S01]  /*12d0*/  UMOV UR5, 0x400 ;  /* 0x0000040000057882 */ /* 0x000fe20000000000 */
[----:B------:R-:W3:Y:S01]  /*12e0*/  LDCU UR8, c[0x0][0x39c] ;  /* 0x00007380ff0877ac */ /* 0x000ee20008000800 */
[----:B------:R-:W4:Y:S01]  /*12f0*/  S2UR UR6, SR_CgaCtaId ;  /* 0x00000000000679c3 */ /* 0x000f220000008800 */
[----:B------:R-:W-:Y:S01]  /*1300*/  UIADD3 UR5, UPT, UPT, UR5, 0x2000, URZ ;  /* 0x0000200005057890 */ /* 0x000fe2000fffe0ff */
[----:B--2---:R-:W-:Y:S01]  /*1310*/  IMAD R53, R53, UR7, R50 ;  /* 0x0000000735357c24 */ /* 0x004fe2000f8e0232 */
[----:B-1----:R-:W-:-:S04]  /*1320*/  SHF.R.S32.HI R33, RZ, 0x1f, R32 ;  /* 0x0000001fff217819 */ /* 0x002fc80000011420 */
[----:B------:R-:W-:-:S04]  /*1330*/  LEA.HI R33, R33, R32, RZ, 0x2 ;  /* 0x0000002021217211 */ /* 0x000fc800078f10ff */
[----:B------:R-:W-:Y:S01]  /*1340*/  LOP3.LUT R33, R33, 0xfffffffc, RZ, 0xc0, !PT ;  /* 0xfffffffc21217812 */ /* 0x000fe200078ec0ff */
[----:B----4-:R-:W-:-:S04]  /*1350*/  ULEA UR5, UR6, UR5, 0x18 ;  /* 0x0000000506057291 */ /* 0x010fc8000f8ec0ff */
[----:B------:R-:W-:Y:S02]  /*1360*/  IMAD.IADD R33, R32, 0x1, -R33 ;  /* 0x0000000120217824 */ /* 0x000fe400078e0a21 */
[----:B------:R-:W-:-:S03]  /*1370*/  LEA R54, R2, UR5, 0x9 ;  /* 0x0000000502367c11 */ /* 0x000fc6000f8e48ff */
[----:B------:R-:W-:-:S04]  /*1380*/  SEL R38, R33, 0x4, !P0 ;  /* 0x0000000421267807 */ /* 0x000fc80004000000 */
[----:B------:R-:W-:-:S13]  /*1390*/  ISETP.GT.AND P0, PT, R38, RZ, PT ;  /* 0x000000ff2600720c */ /* 0x000fda0003f04270 */
[----:B---3--:R-:W-:Y:S05]  /*13a0*/  @!P0 BRA `(.L_x_28) ;  /* 0x0000000000d88947 */ /* 0x008fea0003800000 */
[----:B------:R-:W-:Y:S01]  /*13b0*/  IMAD.IADD R32, R38, 0x1, -R56 ;  /* 0x0000000126207824 */ /* 0x000fe200078e0a38 */
[----:B------:R-:W-:-:S04]  /*13c0*/  PLOP3.LUT P0, PT, PT, PT, PT, 0x80, 0x8 ;  /* 0x000000000008781c */ /* 0x000fc80003f0f070 */
[----:B------:R-:W-:-:S13]  /*13d0*/  ISETP.GT.AND P3, PT, R32, 0x3, PT ;  /* 0x000000032000780c */ /* 0x000fda0003f64270 */
[----:B------:R-:W-:Y:S05]  /*13e0*/  @!P3 BRA `(.L_x_29) ;  /* 0x000000000074b947 */ /* 0x000fea0003800000 */
[----:B------:R-:W-:Y:S01]  /*13f0*/  PLOP3.LUT P0, PT, PT, PT, PT, 0x8, 0x80 ;  /* 0x000000000080781c */ /* 0x000fe20003f0e170 */
[----:B------:R-:W1:Y:S01]  /*1400*/  LDCU UR5, c[0x0][0x39c] ;  /* 0x00007380ff0577ac */ /* 0x000e620008000800 */
[----:B------:R-:W-:-:S11]  /*1410*/  IADD3 R39, PT, PT, R38, -0x3, RZ ;  /* 0xfffffffd26277810 */ /* 0x000fd60007ffe0ff */
.L_x_30:
[----:B--2---:R-:W2:Y:S01]  /*1420*/  LDC.64 R32, c[0x0][0x390] ;  /* 0x0000e400ff207b82 */ /* 0x004ea20000000a00 */
[C-C-:B------:R-:W-:Y:S01]  /*1430*/  IMAD.IADD R34, R5.reuse, 0x1, R56.reuse ;  /* 0x0000000105227824 */ /* 0x140fe200078e0238 */
[----:B------:R-:W-:-:S03]  /*1440*/  IADD3 R36, PT, PT, R5, 0x2, R56 ;  /* 0x0000000205247810 */ /* 0x000fc60007ffe038 */
[--C-:B-1----:R-:W-:Y:S01]  /*1450*/  IMAD R59, R34, UR5, R53.reuse ;  /* 0x00000005223b7c24 */ /* 0x102fe2000f8e0235 */
[C-C-:B------:R-:W-:Y:S02]  /*1460*/  IADD3 R34, PT, PT, R5.reuse, 0x1, R56.reuse ;  /* 0x0000000105227810 */ /* 0x140fe40007ffe038 */
[----:B------:R-:W-:Y:S01]  /*1470*/  IADD3 R60, PT, PT, R5, 0x3, R56 ;  /* 0x00000003053c7810 */ /* 0x000fe20007ffe038 */
[--C-:B------:R-:W-:Y:S02]  /*1480*/  IMAD R35, R36, UR5, R53.reuse ;  /* 0x0000000524237c24 */ /* 0x100fe4000f8e0235 */
[--C-:B------:R-:W-:Y:S02]  /*1490*/  IMAD R37, R34, UR5, R53.reuse ;  /* 0x0000000522257c24 */ /* 0x100fe4000f8e0235 */
[----:B------:R-:W-:Y:S02]  /*14a0*/  IMAD R57, R60, UR5, R53 ;  /* 0x000000053c397c24 */ /* 0x000fe4000f8e0235 */
[----:B--2---:R-:W-:-:S04]  /*14b0*/  IMAD.WIDE.U32 R58, R59, 0x8, R32 ;  /* 0x000000083b3a7825 */ /* 0x004fc800078e0020 */
[--C-:B------:R-:W-:Y:S02]  /*14c0*/  IMAD.WIDE.U32 R36, R37, 0x8, R32.reuse ;  /* 0x0000000825247825 */ /* 0x100fe400078e0020 */
[----:B------:R-:W2:Y:S02]  /*14d0*/  LDG.E.64 R58, desc[UR10][R58.64] ;  /* 0x0000000a3a3a7981 */ /* 0x000ea4000c1e1b00 */
[--C-:B------:R-:W-:Y:S02]  /*14e0*/  IMAD.WIDE.U32 R34, R35, 0x8, R32.reuse ;  /* 0x0000000823227825 */ /* 0x100fe400078e0020 */
[----:B------:R-:W3:Y:S02]  /*14f0*/  LDG.E.64 R36, desc[UR10][R36.64] ;  /* 0x0000000a24247981 */ /* 0x000ee4000c1e1b00 */
[----:B------:R-:W-:Y:S02]  /*1500*/  IMAD.WIDE.U32 R32, R57, 0x8, R32 ;  /* 0x0000000839207825 */ /* 0x000fe400078e0020 */
[----:B------:R-:W4:Y:S02]  /*1510*/  LDG.E.64 R34, desc[UR10][R34.64] ;  /* 0x0000000a22227981 */ /* 0x000f24000c1e1b00 */
[----:B0-----:R-:W-:-:S02]  /*1520*/  IMAD R55, R56, 0x10, R7 ;  /* 0x0000001038377824 */ /* 0x001fc400078e0207 */
[----:B------:R-:W5:Y:S02]  /*1530*/  LDG.E.64 R32, desc[UR10][R32.64] ;  /* 0x0000000a20207981 */ /* 0x000f64000c1e1b00 */
[----:B------:R-:W-:Y:S02]  /*1540*/  IMAD R55, R55, 0x8, R54 ;  /* 0x0000000837377824 */ /* 0x000fe400078e0236 */
[----:B------:R-:W-:-:S05]  /*1550*/  VIADD R56, R56, 0x4 ;  /* 0x0000000438387836 */ /* 0x000fca0000000000 */
[----:B------:R-:W-:Y:S01]  /*1560*/  ISETP.GE.AND P3, PT, R56, R39, PT ;  /* 0x000000273800720c */ /* 0x000fe20003f66270 */
[----:B--2---:R2:W-:Y:S04]  /*1570*/  STS.64 [R55], R58 ;  /* 0x0000003a37007388 */ /* 0x0045e80000000a00 */
[----:B---3--:R2:W-:Y:S04]  /*1580*/  STS.64 [R55+0x80], R36 ;  /* 0x0000802437007388 */ /* 0x0085e80000000a00 */
[----:B----4-:R2:W-:Y:S04]  /*1590*/  STS.64 [R55+0x100], R34 ;  /* 0x0001002237007388 */ /* 0x0105e80000000a00 */
[----:B-----5:R2:W-:Y:S01]  /*15a0*/  STS.64 [R55+0x180], R32 ;  /* 0x0001802037007388 */ /* 0x0205e20000000a00 */
[----:B------:R-:W-:Y:S05]  /*15b0*/  @!P3 BRA `(.L_x_30) ;  /* 0xfffffffc0098b947 */ /* 0x000fea000383ffff */
.L_x_29:
[----:B--2---:R-:W-:-:S05]  /*15c0*/  IMAD.IADD R32, R38, 0x1, -R56 ;  /* 0x0000000126207824 */ /* 0x004fca00078e0a38 */
[----:B------:R-:W-:-:S13]  /*15d0*/  ISETP.GT.AND P3, PT, R32, 0x1, PT ;  /* 0x000000012000780c */ /* 0x000fda0003f64270 */
[----:B------:R-:W-:Y:S05]  /*15e0*/  @!P3 BRA `(.L_x_31) ;  /* 0x000000000040b947 */ /* 0x000fea0003800000 */
[----:B------:R-:W1:Y:S01]  /*15f0*/  LDC.64 R32, c[0x0][0x390] ;  /* 0x0000e400ff207b82 */ /* 0x000e620000000a00 */
[----:B------:R-:W2:Y:S01]  /*1600*/  LDCU UR5, c[0x0][0x39c] ;  /* 0x00007380ff0577ac */ /* 0x000ea20008000800 */
[C-C-:B------:R-:W-:Y:S01]  /*1610*/  IMAD.IADD R34, R5.reuse, 0x1, R56.reuse ;  /* 0x0000000105227824 */ /* 0x140fe200078e0238 */
[----:B------:R-:W-:-:S03]  /*1620*/  IADD3 R36, PT, PT, R5, 0x1, R56 ;  /* 0x0000000105247810 */ /* 0x000fc60007ffe038 */
[--C-:B--2---:R-:W-:Y:S02]  /*1630*/  IMAD R35, R34, UR5, R53.reuse ;  /* 0x0000000522237c24 */ /* 0x104fe4000f8e0235 */
[----:B------:R-:W-:Y:S02]  /*1640*/  IMAD R37, R36, UR5, R53 ;  /* 0x0000000524257c24 */ /* 0x000fe4000f8e0235 */
[----:B-1----:R-:W-:-:S04]  /*1650*/  IMAD.WIDE.U32 R34, R35, 0x8, R32 ;  /* 0x0000000823227825 */ /* 0x002fc800078e0020 */
[----:B------:R-:W-:Y:S02]  /*1660*/  IMAD.WIDE.U32 R32, R37, 0x8, R32 ;  /* 0x0000000825207825 */ /* 0x000fe400078e0020 */
[----:B------:R-:W2:Y:S04]  /*1670*/  LDG.E.64 R34, desc[UR10][R34.64] ;  /* 0x0000000a22227981 */ /* 0x000ea8000c1e1b00 */
[----:B------:R-:W3:Y:S01]  /*1680*/  LDG.E.64 R32, desc[UR10][R32.64] ;  /* 0x0000000a20207981 */ /* 0x000ee2000c1e1b00 */
[C---:B0-----:R-:W-:Y:S01]  /*1690*/  LEA R37, R56.reuse, R7, 0x4 ;  /* 0x0000000738257211 */ /* 0x041fe200078e20ff */
[----:B------:R-:W-:Y:S01]  /*16a0*/  VIADD R56, R56, 0x2 ;  /* 0x0000000238387836 */ /* 0x000fe20000000000 */
[----:B------:R-:W-:-:S03]  /*16b0*/  PLOP3.LUT P0, PT, PT, PT, PT, 0x8, 0x80 ;  /* 0x000000000080781c */ /* 0x000fc60003f0e170 */
[----:B------:R-:W-:-:S05]  /*16c0*/  IMAD R37, R37, 0x8, R54 ;  /* 0x0000000825257824 */ /* 0x000fca00078e0236 */
[----:B--2---:R1:W-:Y:S04]  /*16d0*/  STS.64 [R37], R34 ;  /* 0x0000002225007388 */ /* 0x0043e80000000a00 */
[----:B---3--:R1:W-:Y:S02]  /*16e0*/  STS.64 [R37+0x80], R32 ;  /* 0x0000802025007388 */ /* 0x0083e40000000a00 */
.L_x_31:
[----:B------:R-:W-:-:S13]  /*16f0*/  ISETP.NE.OR P0, PT, R56, R38, P0 ;  /* 0x000000263800720c */ /* 0x000fda0000705670 */
[----:B------:R-:W-:Y:S05]  /*1700*/  @!P0 BRA `(.L_x_27) ;  /* 0x00000000002c8947 */ /* 0x000fea0003800000 */
.L_x_28:
[----:B-12---:R-:W1:Y:S01]  /*1710*/  LDC.64 R32, c[0x0][0x390] ;  /* 0x0000e400ff207b82 */ /* 0x006e620000000a00 */
[----:B------:R-:W-:-:S04]  /*1720*/  IMAD.IADD R34, R5, 0x1, R56 ;  /* 0x0000000105227824 */ /* 0x000fc800078e0238 */
[----:B------:R-:W-:-:S04]  /*1730*/  IMAD R35, R34, UR8, R53 ;  /* 0x0000000822237c24 */ /* 0x000fc8000f8e0235 */
[----:B-1----:R-:W-:-:S06]  /*1740*/  IMAD.WIDE.U32 R32, R35, 0x8, R32 ;  /* 0x0000000823207825 */ /* 0x002fcc00078e0020 */
[----:B------:R-:W2:Y:S01]  /*1750*/  LDG.E.64 R32, desc[UR10][R32.64] ;  /* 0x0000000a20207981 */ /* 0x000ea2000c1e1b00 */
[C---:B0-----:R-:W-:Y:S02]  /*1760*/  IMAD R35, R56.reuse, 0x10, R7 ;  /* 0x0000001038237824 */ /* 0x041fe400078e0207 */
[----:B------:R-:W-:Y:S02]  /*1770*/  VIADD R56, R56, 0x1 ;  /* 0x0000000138387836 */ /* 0x000fe40000000000 */
[----:B------:R-:W-:-:S03]  /*1780*/  IMAD R35, R35, 0x8, R54 ;  /* 0x0000000823237824 */ /* 0x000fc600078e0236 */
[----:B------:R-:W-:Y:S02]  /*1790*/  ISETP.NE.AND P0, PT, R56, R38, PT ;  /* 0x000000263800720c */ /* 0x000fe40003f05270 */
[----:B--2---:R2:W-:Y:S11]  /*17a0*/  STS.64 [R35], R32 ;  /* 0x0000002023007388 */ /* 0x0045f60000000a00 */
[----:B------:R-:W-:Y:S05]  /*17b0*/  @P0 BRA `(.L_x_28) ;  /* 0xfffffffc00d40947 */ /* 0x000fea000383ffff */
.L_x_27:
[----:B------:R-:W-:Y:S05]  /*17c0*/  BSYNC.RECONVERGENT B0 ;  /* 0x0000000000007941 */ /* 0x000fea0003800200 */
.L_x_26:
[----:B------:R-:W3:Y:S08]  /*17d0*/  S2UR UR7, SR_CgaCtaId ;  /* 0x00000000000779c3 */ /* 0x000ef00000008800 */
[----:B------:R-:W-:Y:S06]  /*17e0*/  BAR.SYNC.DEFER_BLOCKING 0x0 ;  /* 0x0000000000007b1d */ /* 0x000fec0000010000 */
[----:B------:R-:W-:-:S02]  /*17f0*/  UMOV UR5, 0x400 ;  /* 0x0000040000057882 */ /* 0x000fc40000000000 */
[----:B------:R-:W-:Y:S02]  /*1800*/  UIADD3 UR6, UPT, UPT, UR5, 0x2000, URZ ;  /* 0x0000200005067890 */ /* 0x000fe4000fffe0ff */
[----:B---3--:R-:W-:Y:S02]  /*1810*/  ULEA UR8, UR7, UR5, 0x18 ;  /* 0x0000000507087291 */ /* 0x008fe4000f8ec0ff */
[----:B------:R-:W-:Y:S01]  /*1820*/  ULEA UR6, UR7, UR6, 0x18 ;  /* 0x0000000607067291 */ /* 0x000fe2000f8ec0ff */
[----:B------:R-:W-:-:S11]  /*1830*/  UMOV UR5, URZ ;  /* 0x000000ff00057c82 */ /* 0x000fd60008000000 */
.L_x_32:
[----:B012---:R-:W-:Y:S01]  /*1840*/  LOP3.LUT R32, R7, 0xf, RZ, 0xc0, !PT ;  /* 0x0000000f07207812 */ /* 0x007fe200078ec0ff */
[----:B------:R-:W-:Y:S02]  /*1850*/  ULEA UR7, UR5, UR6, 0x9 ;  /* 0x0000000605077291 */ /* 0x000fe4000f8e48ff */
[----:B------:R-:W-:Y:S01]  /*1860*/  ULEA UR9, UR5, UR8, 0x9 ;  /* 0x0000000805097291 */ /* 0x000fe2000f8e48ff */
[----:B------:R-:W-:Y:S01]  /*1870*/  LOP3.LUT R32, R32, 0x3f0, R7, 0xf8, !PT ;  /* 0x000003f020207812 */ /* 0x000fe200078ef807 */
[----:B------:R-:W-:Y:S02]  /*1880*/  UIADD3 UR5, UPT, UPT, UR5, 0x2, URZ ;  /* 0x0000000205057890 */ /* 0x000fe4000fffe0ff */
[----:B------:R-:W-:Y:S02]  /*1890*/  LEA R54, R2, UR7, 0x3 ;  /* 0x0000000702367c11 */ /* 0x000fe4000f8e18ff */
[----:B------:R-:W-:Y:S01]  /*18a0*/  LEA R53, R32, UR9, 0x3 ;  /* 0x0000000920357c11 */ /* 0x000fe2000f8e18ff */
[----:B------:R-:W-:-:S02]  /*18b0*/  UISETP.NE.AND UP0, UPT, UR5, 0x10, UPT ;  /* 0x000000100500788c */ /* 0x000fc4000bf05270 */
[----:B------:R-:W-:Y:S04]  /*18c0*/  LDS.64 R38, [R54] ;  /* 0x0000000036267984 */ /* 0x000fe80000000a00 */
[----:B------:R-:W0:Y:S04]  /*18d0*/  LDS.64 R58, [R53] ;  /* 0x00000000353a7984 */ /* 0x000e280000000a00 */
[----:B------:R-:W1:Y:S04]  /*18e0*/  LDS.64 R36, [R54+0x80] ;  /* 0x0000800036247984 */ /* 0x000e680000000a00 */
[----:B------:R-:W2:Y:S04]  /*18f0*/  LDS.64 R34, [R54+0x100] ;  /* 0x0001000036227984 */ /* 0x000ea80000000a00 */
[----:B------:R-:W3:Y:S04]  /*1900*/  LDS.64 R32, [R54+0x180] ;  /* 0x0001800036207984 */ /* 0x000ee80000000a00 */
[----:B------:R-:W4:Y:S04]  /*1910*/  LDS.64 R56, [R53+0x80] ;  /* 0x0000800035387984 */ /* 0x000f280000000a00 */
[----:B------:R-:W-:Y:S01]  /*1920*/  LDS.64 R60, [R53+0x280] ;  /* 0x00028000353c7984 */ /* 0x000fe20000000a00 */
[----:B0-----:R-:W-:-:S02]  /*1930*/  DFMA R42, R38, R58, R42 ;  /* 0x0000003a262a722b */ /* 0x001fc4000000002a */
[-C--:B-1----:R-:W-:Y:S02]  /*1940*/  DFMA R48, R36, R58.reuse, R48 ;  /* 0x0000003a2430722b */ /* 0x082fe40000000030 */
[-C--:B--2---:R-:W-:Y:S02]  /*1950*/  DFMA R16, R34, R58.reuse, R16 ;  /* 0x0000003a2210722b */ /* 0x084fe40000000010 */
[----:B---3--:R-:W-:Y:S01]  /*1960*/  DFMA R12, R32, R58, R12 ;  /* 0x0000003a200c722b */ /* 0x008fe2000000000c */
[----:B------:R-:W0:Y:S01]  /*1970*/  LDS.64 R58, [R53+0x100] ;  /* 0x00010000353a7984 */ /* 0x000e220000000a00 */
[-C--:B----4-:R-:W-:Y:S02]  /*1980*/  DFMA R44, R38, R56.reuse, R44 ;  /* 0x00000038262c722b */ /* 0x090fe4000000002c */
[-C--:B------:R-:W-:Y:S02]  /*1990*/  DFMA R18, R36, R56.reuse, R18 ;  /* 0x000000382412722b */ /* 0x080fe40000000012 */
[----:B------:R-:W-:-:S02]  /*19a0*/  DFMA R14, R34, R56, R14 ;  /* 0x00000038220e722b */ /* 0x000fc4000000000e */
[C---:B------:R-:W-:Y:S01]  /*19b0*/  DFMA R10, R32.reuse, R56, R10 ;  /* 0x00000038200a722b */ /* 0x040fe2000000000a */
[----:B------:R-:W1:Y:S01]  /*19c0*/  LDS.64 R56, [R53+0x180] ;  /* 0x0001800035387984 */ /* 0x000e620000000a00 */
[-C--:B0-----:R-:W-:Y:S02]  /*19d0*/  DFMA R24, R32, R58.reuse, R24 ;  /* 0x0000003a2018722b */ /* 0x081fe40000000018 */
[-C--:B------:R-:W-:Y:S02]  /*19e0*/  DFMA R46, R38, R58.reuse, R46 ;  /* 0x0000003a262e722b */ /* 0x080fe4000000002e */
[-C--:B------:R-:W-:Y:S02]  /*19f0*/  DFMA R20, R36, R58.reuse, R20 ;  /* 0x0000003a2414722b */ /* 0x080fe40000000014 */
[----:B------:R-:W-:Y:S01]  /*1a00*/  DFMA R22, R34, R58, R22 ;  /* 0x0000003a2216722b */ /* 0x000fe20000000016 */
[----:B------:R-:W-:Y:S01]  /*1a10*/  LDS.64 R58, [R53+0x300] ;  /* 0x00030000353a7984 */ /* 0x000fe20000000a00 */
[----:B-1----:R-:W-:-:S02]  /*1a20*/  DFMA R26, R38, R56, R26 ;  /* 0x00000038261a722b */ /* 0x002fc4000000001a */
        /* <DEDUP_REMOVED lines=11> */
[C---:B------:R-:W-:Y:S02]  /*1ae0*/  DFMA R46, R34.reuse, R58, R46 ;  /* 0x0000003a222e722b */ /* 0x040fe4000000002e */
[-C--:B--2---:R-:W-:Y:S02]  /*1af0*/  DFMA R42, R34, R56.reuse, R42 ;  /* 0x00000038222a722b */ /* 0x084fe4000000002a */
[-C--:B------:R-:W-:Y:S02]  /*1b00*/  DFMA R16, R38, R56.reuse, R16 ;  /* 0x000000382610722b */ /* 0x080fe40000000010 */
[----:B---3--:R-:W-:-:S02]  /*1b10*/  DFMA R48, R36, R56, R48 ;  /* 0x000000382430722b */ /* 0x008fc40000000030 */
[----:B------:R-:W-:Y:S02]  /*1b20*/  DFMA R18, R36, R60, R18 ;  /* 0x0000003c2412722b */ /* 0x000fe40000000012 */
[C---:B----4-:R-:W-:Y:S01]  /*1b30*/  DFMA R12, R40.reuse, R56, R12 ;  /* 0x00000038280c722b */ /* 0x050fe2000000000c */
[----:B------:R-:W0:Y:S01]  /*1b40*/  LDS.64 R56, [R53+0x380] ;  /* 0x0003800035387984 */ /* 0x000e220000000a00 */
[C---:B------:R-:W-:Y:S02]  /*1b50*/  DFMA R10, R40.reuse, R60, R10 ;  /* 0x0000003c280a722b */ /* 0x040fe4000000000a */
[-C--:B------:R-:W-:Y:S02]  /*1b60*/  DFMA R24, R40, R58.reuse, R24 ;  /* 0x0000003a2818722b */ /* 0x080fe40000000018 */
[----:B------:R-:W-:Y:S02]  /*1b70*/  DFMA R20, R36, R58, R20 ;  /* 0x0000003a2414722b */ /* 0x000fe40000000014 */
[----:B0-----:R-:W-:-:S02]  /*1b80*/  DFMA R26, R34, R56, R26 ;  /* 0x00000038221a722b */ /* 0x001fc4000000001a */
[-C--:B------:R-:W-:Y:S02]  /*1b90*/  DFMA R28, R36, R56.reuse, R28 ;  /* 0x00000038241c722b */ /* 0x080fe4000000001c */
[-C--:B------:R-:W-:Y:S02]  /*1ba0*/  DFMA R30, R38, R56.reuse, R30 ;  /* 0x00000038261e722b */ /* 0x080fe4000000001e */
[----:B------:R-:W-:Y:S01]  /*1bb0*/  DFMA R40, R40, R56, R32 ;  /* 0x000000382828722b */ /* 0x000fe20000000020 */
[----:B------:R-:W-:Y:S10]  /*1bc0*/  BRA.U UP0, `(.L_x_32) ;  /* 0xfffffffd001c7547 */ /* 0x000ff4000b83ffff */
[----:B------:R-:W0:Y:S01]  /*1bd0*/  LDCU UR5, c[0x0][0x3dc] ;  /* 0x00007b80ff0577ac */ /* 0x000e220008000800 */
[----:B------:R-:W-:-:S04]  /*1be0*/  UIADD3 UR4, UPT, UPT, UR4, 0x10, URZ ;  /* 0x0000001004047890 */ /* 0x000fc8000fffe0ff */
[----:B0-----:R-:W-:Y:S01]  /*1bf0*/  UISETP.GE.AND UP0, UPT, UR4, UR5, UPT ;  /* 0x000000050400728c */ /* 0x001fe2000bf06270 */
[----:B------:R-:W-:Y:S08]  /*1c00*/  BAR.SYNC.DEFER_BLOCKING 0x0 ;  /* 0x0000000000007b1d */ /* 0x000ff00000010000 */
[----:B------:R-:W-:Y:S05]  /*1c10*/  BRA.U !UP0, `(.L_x_33) ;  /* 0xfffffff108587547 */ /* 0x000fea000b83ffff */
.L_x_19:
[----:B------:R-:W0:Y:S01]  /*1c20*/  S2R R7, SR_TID.X ;  /* 0x0000000000077919 */ /* 0x000e220000002100 */
[----:B------:R-:W1:Y:S01]  /*1c30*/  LDCU UR5, c[0x0][0x3a8] ;  /* 0x00007500ff0577ac */ /* 0x000e620008000800 */
[----:B------:R-:W2:Y:S01]  /*1c40*/  LDCU UR6, c[0x0][0x3a4] ;  /* 0x00007480ff0677ac */ /* 0x000ea20008000800 */
[----:B-1----:R-:W-:Y:S02]  /*1c50*/  ISETP.GE.AND P1, PT, R3, UR5, PT ;  /* 0x0000000503007c0c */ /* 0x002fe4000bf26270 */
[C---:B0-----:R-:W-:Y:S02]  /*1c60*/  LOP3.LUT R5, R7.reuse, 0xf, RZ, 0xc0, !PT ;  /* 0x0000000f07057812 */ /* 0x041fe400078ec0ff */
[----:B------:R-:W-:Y:S02]  /*1c70*/  ISETP.LT.U32.AND P1, PT, R7, 0x10, !P1 ;  /* 0x000000100700780c */ /* 0x000fe40004f21070 */
[----:B------:R-:W-:-:S04]  /*1c80*/  ISETP.GE.AND P0, PT, R5, R8, PT ;  /* 0x000000080500720c */ /* 0x000fc80003f06270 */
[----:B--2---:R-:W-:-:S04]  /*1c90*/  ISETP.LT.AND P0, PT, R0, UR6, !P0 ;  /* 0x0000000600007c0c */ /* 0x004fc8000c701270 */
[----:B------:R-:W-:-:S04]  /*1ca0*/  PLOP3.LUT P0, PT, P0, P1, PT, 0x80, 0x8 ;  /* 0x000000000008781c */ /* 0x000fc80000703070 */
[----:B------:R-:W-:-:S13]  /*1cb0*/  ISETP.GE.OR P0, PT, R2, R51, !P0 ;  /* 0x000000330200720c */ /* 0x000fda0004706670 */
[----:B------:R-:W-:Y:S05]  /*1cc0*/  @P0 EXIT ;  /* 0x000000000000094d */ /* 0x000fea0003800000 */
[----:B------:R-:W0:Y:S01]  /*1cd0*/  LDC R0, c[0x0][0x3ac] ;  /* 0x0000eb00ff007b82 */ /* 0x000e220000000800 */
[C---:B------:R-:W-:Y:S01]  /*1ce0*/  ISETP.GT.AND P1, PT, R4.reuse, 0x3, PT ;  /* 0x000000030400780c */ /* 0x040fe20003f24270 */
[----:B------:R-:W1:Y:S01]  /*1cf0*/  LDCU UR4, c[0x0][0x3d8] ;  /* 0x00007b00ff0477ac */ /* 0x000e620008000800 */
[----:B------:R-:W-:Y:S02]  /*1d00*/  ISETP.GT.AND P0, PT, R9, 0x3, PT ;  /* 0x000000030900780c */ /* 0x000fe40003f04270 */
[----:B------:R-:W-:-:S03]  /*1d10*/  ISETP.GE.AND P2, PT, R4, 0x4, PT ;  /* 0x000000040400780c */ /* 0x000fc60003f46270 */
[----:B------:R-:W2:Y:S01]  /*1d20*/  LDC R2, c[0x0][0x3a0] ;  /* 0x0000e800ff027b82 */ /* 0x000ea20000000800 */
[----:B0-----:R-:W-:-:S04]  /*1d30*/  SHF.R.S32.HI R5, RZ, 0x1f, R0 ;  /* 0x0000001fff057819 */ /* 0x001fc80000011400 */
[----:B------:R-:W-:Y:S02]  /*1d40*/  LEA.HI R5, R5, R0, RZ, 0x2 ;  /* 0x0000000005057211 */ /* 0x000fe400078f10ff */
[----:B--2---:R-:W-:Y:S02]  /*1d50*/  SHF.R.S32.HI R3, RZ, 0x1f, R2 ;  /* 0x0000001fff037819 */ /* 0x004fe40000011402 */
[----:B------:R-:W-:Y:S02]  /*1d60*/  LOP3.LUT R5, R5, 0xfffffffc, RZ, 0xc0, !PT ;  /* 0xfffffffc05057812 */ /* 0x000fe400078ec0ff */
[----:B------:R-:W-:-:S03]  /*1d70*/  LEA.HI R3, R3, R2, RZ, 0x2 ;  /* 0x0000000203037211 */ /* 0x000fc600078f10ff */
[----:B------:R-:W-:Y:S01]  /*1d80*/  IMAD.IADD R5, R0, 0x1, -R5 ;  /* 0x0000000100057824 */ /* 0x000fe200078e0a05 */
[----:B------:R-:W-:-:S04]  /*1d90*/  LOP3.LUT R3, R3, 0xfffffffc, RZ, 0xc0, !PT ;  /* 0xfffffffc03037812 */ /* 0x000fc800078ec0ff */
[----:B------:R-:W-:Y:S02]  /*1da0*/  IADD3 R3, PT, PT, -R3, R2, RZ ;  /* 0x0000000203037210 */ /* 0x000fe40007ffe1ff */
[----:B------:R-:W-:Y:S02]  /*1db0*/  SEL R35, R5, 0x4, !P1 ;  /* 0x0000000405237807 */ /* 0x000fe40004800000 */
[----:B------:R-:W-:Y:S02]  /*1dc0*/  SEL R0, R3, 0x4, !P0 ;  /* 0x0000000403007807 */ /* 0x000fe40004000000 */
[----:B------:R-:W-:Y:S02]  /*1dd0*/  ISETP.GE.AND P3, PT, R35, 0x2, PT ;  /* 0x000000022300780c */ /* 0x000fe40003f66270 */
[C---:B------:R-:W-:Y:S02]  /*1de0*/  VIMNMX R5, PT, PT, R0.reuse, R35, PT ;  /* 0x0000002300057248 */ /* 0x040fe40003fe0100 */
[----:B------:R-:W-:-:S02]  /*1df0*/  ISETP.LT.OR P6, PT, R0, 0x1, !P3 ;  /* 0x000000010000780c */ /* 0x000fc40005fc1670 */
[----:B------:R-:W-:Y:S02]  /*1e00*/  ISETP.GE.AND P1, PT, R5, 0x1, PT ;  /* 0x000000010500780c */ /* 0x000fe40003f26270 */
[----:B------:R-:W-:Y:S02]  /*1e10*/  ISETP.GE.AND P0, PT, R35, 0x3, PT ;  /* 0x000000032300780c */ /* 0x000fe40003f06270 */
[C---:B------:R-:W-:Y:S02]  /*1e20*/  ISETP.LT.OR P5, PT, R0.reuse, 0x1, !P2 ;  /* 0x000000010000780c */ /* 0x040fe400057a1670 */
[----:B------:R-:W-:-:S05]  /*1e30*/  ISETP.LT.OR P4, PT, R0, 0x1, !P0 ;  /* 0x000000010000780c */ /* 0x000fca0004781670 */
[----:B------:R-:W0:Y:S08]  /*1e40*/  @!P6 LDC R7, c[0x0][0x3d4] ;  /* 0x0000f500ff07eb82 */ /* 0x000e300000000800 */
[----:B------:R-:W2:Y:S08]  /*1e50*/  @P1 LDC.64 R2, c[0x0][0x380] ;  /* 0x0000e000ff021b82 */ /* 0x000eb00000000a00 */
[----:B------:R-:W3:Y:S01]  /*1e60*/  @!P6 LDC.64 R32, c[0x0][0x380] ;  /* 0x0000e000ff20eb82 */ /* 0x000ee20000000a00 */
[----:B0-----:R-:W-:-:S07]  /*1e70*/  @!P6 IMAD.IADD R7, R6, 0x1, R7 ;  /* 0x000000010607e824 */ /* 0x001fce00078e0207 */
[----:B------:R-:W0:Y:S01]  /*1e80*/  @!P5 LDC R51, c[0x0][0x3d4] ;  /* 0x0000f500ff33db82 */ /* 0x000e220000000800 */
[----:B--2---:R-:W-:-:S07]  /*1e90*/  @P1 IMAD.WIDE R2, R6, 0x8, R2 ;  /* 0x0000000806021825 */ /* 0x004fce00078e0202 */
[----:B------:R-:W2:Y:S01]  /*1ea0*/  @!P5 LDC.64 R36, c[0x0][0x380] ;  /* 0x0000e000ff24db82 */ /* 0x000ea20000000a00 */
[----:B------:R0:W-:Y:S01]  /*1eb0*/  @P1 STG.E.64 desc[UR10][R2.64], R42 ;  /* 0x0000002a02001986 */ /* 0x0001e2000c101b0a */
[----:B------:R-:W-:Y:S01]  /*1ec0*/  ISETP.GE.AND P1, PT, R35, 0x1, PT ;  /* 0x000000012300780c */ /* 0x000fe20003f26270 */
[----:B---3--:R-:W-:-:S05]  /*1ed0*/  @!P6 IMAD.WIDE R32, R7, 0x8, R32 ;  /* 0x000000080720e825 */ /* 0x008fca00078e0220 */
[----:B------:R-:W3:Y:S01]  /*1ee0*/  @!P4 LDC.64 R34, c[0x0][0x380] ;  /* 0x0000e000ff22cb82 */ /* 0x000ee20000000a00 */
[----:B------:R4:W-:Y:S01]  /*1ef0*/  @!P6 STG.E.64 desc[UR10][R32.64], R44 ;  /* 0x0000002c2000e986 */ /* 0x0009e2000c101b0a */
[----:B------:R-:W-:-:S06]  /*1f00*/  ISETP.LT.OR P6, PT, R0, 0x2, !P1 ;  /* 0x000000020000780c */ /* 0x000fcc0004fc1670 */
[----:B------:R-:W5:Y:S01]  /*1f10*/  @!P4 LDC R7, c[0x0][0x3d4] ;  /* 0x0000f500ff07cb82 */ /* 0x000f620000000800 */
[----:B0-----:R-:W-:-:S07]  /*1f20*/  @!P5 IMAD R43, R51, 0x3, R6 ;  /* 0x00000003332bd824 */ /* 0x001fce00078e0206 */
[----:B------:R-:W4:Y:S01]  /*1f30*/  @!P6 LDC.64 R38, c[0x0][0x380] ;  /* 0x0000e000ff26eb82 */ /* 0x000f220000000a00 */
[----:B-----5:R-:W-:Y:S02]  /*1f40*/  @!P4 IMAD R7, R7, 0x2, R6 ;  /* 0x000000020707c824 */ /* 0x020fe400078e0206 */
[----:B-1----:R-:W-:Y:S02]  /*1f50*/  VIADD R6, R6, UR4 ;  /* 0x0000000406067c36 */ /* 0x002fe40008000000 */
[----:B---3--:R-:W-:-:S04]  /*1f60*/  @!P4 IMAD.WIDE R2, R7, 0x8, R34 ;  /* 0x000000080702c825 */ /* 0x008fc800078e0222 */
[----:B--2---:R-:W-:Y:S01]  /*1f70*/  @!P5 IMAD.WIDE R34, R43, 0x8, R36 ;  /* 0x000000082b22d825 */ /* 0x004fe200078e0224 */
[----:B------:R0:W-:Y:S01]  /*1f80*/  @!P4 STG.E.64 desc[UR10][R2.64], R46 ;  /* 0x0000002e0200c986 */ /* 0x0001e2000c101b0a */
[----:B------:R-:W-:Y:S02]  /*1f90*/  ISETP.GE.AND P4, PT, R5, 0x2, PT ;  /* 0x000000020500780c */ /* 0x000fe40003f86270 */
[----:B----4-:R-:W-:Y:S01]  /*1fa0*/  @!P6 IMAD.WIDE R32, R6, 0x8, R38 ;  /* 0x000000080620e825 */ /* 0x010fe200078e0226 */
[----:B------:R1:W-:Y:S01]  /*1fb0*/  @!P5 STG.E.64 desc[UR10][R34.64], R26 ;  /* 0x0000001a2200d986 */ /* 0x0003e2000c101b0a */
[C---:B------:R-:W-:Y:S02]  /*1fc0*/  ISETP.LT.OR P5, PT, R0.reuse, 0x2, !P0 ;  /* 0x000000020000780c */ /* 0x040fe400047a1670 */
[----:B------:R-:W-:Y:S01]  /*1fd0*/  ISETP.LT.OR P0, PT, R9, 0x4, !P0 ;  /* 0x000000040900780c */ /* 0x000fe20004701670 */
[----:B------:R2:W-:Y:S01]  /*1fe0*/  @!P6 STG.E.64 desc[UR10][R32.64], R48 ;  /* 0x000000302000e986 */ /* 0x0005e2000c101b0a */
[----:B------:R-:W-:-:S02]  /*1ff0*/  ISETP.LT.OR P6, PT, R0, 0x2, !P2 ;  /* 0x000000020000780c */ /* 0x000fc400057c1670 */
[----:B------:R-:W-:-:S03]  /*2000*/  ISETP.LT.OR P2, PT, R0, 0x3, !P2 ;  /* 0x000000030000780c */ /* 0x000fc60005741670 */
[----:B------:R-:W0:Y:S08]  /*2010*/  @P4 LDC R7, c[0x0][0x3d4] ;  /* 0x0000f500ff074b82 */ /* 0x000e300000000800 */
[----:B------:R-:W1:Y:S08]  /*2020*/  @!P5 LDC R45, c[0x0][0x3d4] ;  /* 0x0000f500ff2ddb82 */ /* 0x000e700000000800 */
[----:B------:R-:W3:Y:S08]  /*2030*/  @P4 LDC.64 R36, c[0x0][0x380] ;  /* 0x0000e000ff244b82 */ /* 0x000ef00000000a00 */
[----:B------:R-:W4:Y:S01]  /*2040*/  @!P5 LDC.64 R38, c[0x0][0x380] ;  /* 0x0000e000ff26db82 */ /* 0x000f220000000a00 */
[----:B0-----:R-:W-:-:S07]  /*2050*/  @P4 IMAD.IADD R3, R6, 0x1, R7 ;  /* 0x0000000106034824 */ /* 0x001fce00078e0207 */
[----:B------:R-:W2:Y:S01]  /*2060*/  @!P6 LDC R47, c[0x0][0x3d4] ;  /* 0x0000f500ff2feb82 */ /* 0x000ea20000000800 */
[----:B-1----:R-:W-:-:S07]  /*2070*/  @!P5 IMAD R27, R45, 0x2, R6 ;  /* 0x000000022d1bd824 */ /* 0x002fce00078e0206 */
[----:B------:R-:W0:Y:S01]  /*2080*/  @!P6 LDC.64 R42, c[0x0][0x380] ;  /* 0x0000e000ff2aeb82 */ /* 0x000e220000000a00 */
[----:B---3--:R-:W-:-:S05]  /*2090*/  @P4 IMAD.WIDE R2, R3, 0x8, R36 ;  /* 0x0000000803024825 */ /* 0x008fca00078e0224 */
[----:B------:R-:W-:Y:S01]  /*20a0*/  @P4 STG.E.64 desc[UR10][R2.64], R18 ;  /* 0x0000001202004986 */ /* 0x000fe2000c101b0a */
[C---:B------:R-:W-:Y:S01]  /*20b0*/  ISETP.LT.OR P4, PT, R0.reuse, 0x3, !P3 ;  /* 0x000000030000780c */ /* 0x040fe20005f81670 */
[----:B----4-:R-:W-:Y:S01]  /*20c0*/  @!P5 IMAD.WIDE R26, R27, 0x8, R38 ;  /* 0x000000081b1ad825 */ /* 0x010fe200078e0226 */
[----:B------:R-:W-:Y:S01]  /*20d0*/  ISETP.LT.OR P3, PT, R9, 0x4, !P3 ;  /* 0x000000040900780c */ /* 0x000fe20005f61670 */
[----:B------:R-:W1:Y:S03]  /*20e0*/  @!P2 LDC R38, c[0x0][0x3d4] ;  /* 0x0000f500ff26ab82 */ /* 0x000e660000000800 */
[----:B------:R-:W-:Y:S01]  /*20f0*/  @!P5 STG.E.64 desc[UR10][R26.64], R20 ;  /* 0x000000141a00d986 */ /* 0x000fe2000c101b0a */
[----:B------:R-:W-:Y:S01]  /*2100*/  ISETP.LT.OR P5, PT, R0, 0x3, !P1 ;  /* 0x000000030000780c */ /* 0x000fe20004fa1670 */
[----:B--2---:R-:W-:Y:S01]  /*2110*/  @!P6 IMAD R33, R47, 0x3, R6 ;  /* 0x000000032f21e824 */ /* 0x004fe200078e0206 */
[----:B------:R-:W-:-:S02]  /*2120*/  ISETP.LT.OR P1, PT, R9, 0x4, !P1 ;  /* 0x000000040900780c */ /* 0x000fc40004f21670 */
[----:B------:R-:W-:Y:S02]  /*2130*/  VIMNMX R9, PT, PT, R9, R4, PT ;  /* 0x0000000409097248 */ /* 0x000fe40003fe0100 */
[----:B------:R-:W2:Y:S01]  /*2140*/  @!P4 LDC R0, c[0x0][0x3d4] ;  /* 0x0000f500ff00cb82 */ /* 0x000ea20000000800 */
[----:B0-----:R-:W-:-:S07]  /*2150*/  @!P6 IMAD.WIDE R32, R33, 0x8, R42 ;  /* 0x000000082120e825 */ /* 0x001fce00078e022a */
[----:B------:R-:W0:Y:S01]  /*2160*/  @!P5 LDC.64 R34, c[0x0][0x380] ;  /* 0x0000e000ff22db82 */ /* 0x000e220000000a00 */
[----:B------:R3:W-:Y:S01]  /*2170*/  @!P6 STG.E.64 desc[UR10][R32.64], R28 ;  /* 0x0000001c2000e986 */ /* 0x0007e2000c101b0a */
[----:B------:R-:W-:-:S06]  /*2180*/  ISETP.GE.AND P6, PT, R5, 0x3, PT ;  /* 0x000000030500780c */ /* 0x000fcc0003fc6270 */
[----:B------:R-:W4:Y:S01]  /*2190*/  @!P4 LDC.64 R36, c[0x0][0x380] ;  /* 0x0000e000ff24cb82 */ /* 0x000f220000000a00 */
[----:B---3--:R-:W-:-:S07]  /*21a0*/  IADD3 R33, PT, PT, R6, UR4, RZ ;  /* 0x0000000406217c10 */ /* 0x008fce000fffe0ff */
[----:B------:R-:W3:Y:S01]  /*21b0*/  @P6 LDC R8, c[0x0][0x3d4] ;  /* 0x0000f500ff086b82 */ /* 0x000ee20000000800 */
[C---:B--2---:R-:W-:Y:S02]  /*21c0*/  @!P4 IMAD.IADD R5, R33.reuse, 0x1, R0 ;  /* 0x000000012105c824 */ /* 0x044fe400078e0200 */
[----:B------:R-:W-:-:S05]  /*21d0*/  VIADD R39, R33, UR4 ;  /* 0x0000000421277c36 */ /* 0x000fca0008000000 */
[----:B------:R-:W2:Y:S01]  /*21e0*/  @!P3 LDC R32, c[0x0][0x3d4] ;  /* 0x0000f500ff20bb82 */ /* 0x000ea20000000800 */
[----:B0-----:R-:W-:-:S05]  /*21f0*/  @!P5 IMAD.WIDE R6, R33, 0x8, R34 ;  /* 0x000000082106d825 */ /* 0x001fca00078e0222 */
[----:B------:R0:W-:Y:S01]  /*2200*/  @!P5 STG.E.64 desc[UR10][R6.64], R16 ;  /* 0x000000100600d986 */ /* 0x0001e2000c101b0a */
[----:B------:R-:W-:Y:S01]  /*2210*/  ISETP.GE.AND P5, PT, R9, 0x4, PT ;  /* 0x000000040900780c */ /* 0x000fe20003fa6270 */
[----:B------:R-:W5:Y:S01]  /*2220*/  @!P0 LDC R42, c[0x0][0x3d4] ;  /* 0x0000f500ff2a8b82 */ /* 0x000f620000000800 */
[----:B----4-:R-:W-:-:S05]  /*2230*/  @!P4 IMAD.WIDE R4, R5, 0x8, R36 ;  /* 0x000000080504c825 */ /* 0x010fca00078e0224 */
[----:B------:R0:W-:Y:S02]  /*2240*/  @!P4 STG.E.64 desc[UR10][R4.64], R14 ;  /* 0x0000000e0400c986 */ /* 0x0001e4000c101b0a */
[----:B------:R-:W4:Y:S01]  /*2250*/  @P6 LDC.64 R28, c[0x0][0x380] ;  /* 0x0000e000ff1c6b82 */ /* 0x000f220000000a00 */
[--C-:B---3--:R-:W-:Y:S02]  /*2260*/  @P6 IMAD R9, R8, 0x2, R33.reuse ;  /* 0x0000000208096824 */ /* 0x108fe400078e0221 */
[----:B-1----:R-:W-:-:S05]  /*2270*/  @!P2 IMAD R33, R38, 0x3, R33 ;  /* 0x000000032621a824 */ /* 0x002fca00078e0221 */
[----:B------:R-:W1:Y:S01]  /*2280*/  @!P2 LDC.64 R26, c[0x0][0x380] ;  /* 0x0000e000ff1aab82 */ /* 0x000e620000000a00 */
[----:B--2---:R-:W-:-:S07]  /*2290*/  @!P3 IMAD.IADD R35, R39, 0x1, R32 ;  /* 0x000000012723b824 */ /* 0x004fce00078e0220 */
[----:B------:R-:W2:Y:S01]  /*22a0*/  @!P1 LDC.64 R20, c[0x0][0x380] ;  /* 0x0000e000ff149b82 */ /* 0x000ea20000000a00 */
[----:B-----5:R-:W-:-:S07]  /*22b0*/  @!P0 IMAD R37, R42, 0x2, R39 ;  /* 0x000000022a258824 */ /* 0x020fce00078e0227 */
[----:B------:R-:W3:Y:S01]  /*22c0*/  @!P3 LDC.64 R18, c[0x0][0x380] ;  /* 0x0000e000ff12bb82 */ /* 0x000ee20000000a00 */
[----:B----4-:R-:W-:-:S05]  /*22d0*/  @P6 IMAD.WIDE R28, R9, 0x8, R28 ;  /* 0x00000008091c6825 */ /* 0x010fca00078e021c */
[----:B------:R0:W-:Y:S02]  /*22e0*/  @P6 STG.E.64 desc[UR10][R28.64], R22 ;  /* 0x000000161c006986 */ /* 0x0001e4000c101b0a */
[----:B------:R-:W4:Y:S01]  /*22f0*/  @!P0 LDC.64 R2, c[0x0][0x380] ;  /* 0x0000e000ff028b82 */ /* 0x000f220000000a00 */
[----:B-1----:R-:W-:-:S05]  /*2300*/  @!P2 IMAD.WIDE R26, R33, 0x8, R26 ;  /* 0x00000008211aa825 */ /* 0x002fca00078e021a */
[----:B------:R0:W-:Y:S01]  /*2310*/  @!P2 STG.E.64 desc[UR10][R26.64], R30 ;  /* 0x0000001e1a00a986 */ /* 0x0001e2000c101b0a */
[----:B--2---:R-:W-:-:S05]  /*2320*/  @!P1 IMAD.WIDE R20, R39, 0x8, R20 ;  /* 0x0000000827149825 */ /* 0x004fca00078e0214 */
[----:B------:R0:W-:Y:S01]  /*2330*/  @!P1 STG.E.64 desc[UR10][R20.64], R12 ;  /* 0x0000000c14009986 */ /* 0x0001e2000c101b0a */
[----:B---3--:R-:W-:-:S05]  /*2340*/  @!P3 IMAD.WIDE R18, R35, 0x8, R18 ;  /* 0x000000082312b825 */ /* 0x008fca00078e0212 */
[----:B------:R0:W-:Y:S01]  /*2350*/  @!P3 STG.E.64 desc[UR10][R18.64], R10 ;  /* 0x0000000a1200b986 */ /* 0x0001e2000c101b0a */
[----:B----4-:R-:W-:-:S05]  /*2360*/  @!P0 IMAD.WIDE R2, R37, 0x8, R2 ;  /* 0x0000000825028825 */ /* 0x010fca00078e0202 */
[----:B------:R0:W-:Y:S01]  /*2370*/  @!P0 STG.E.64 desc[UR10][R2.64], R24 ;  /* 0x0000001802008986 */ /* 0x0001e2000c101b0a */
[----:B------:R-:W-:Y:S05]  /*2380*/  @!P5 EXIT ;  /* 0x000000000000d94d */ /* 0x000fea0003800000 */
[----:B------:R-:W1:Y:S08]  /*2390*/  LDC R0, c[0x0][0x3d4] ;  /* 0x0000f500ff007b82 */ /* 0x000e700000000800 */
[----:B0-----:R-:W0:Y:S01]  /*23a0*/  LDC.64 R2, c[0x0][0x380] ;  /* 0x0000e000ff027b82 */ /* 0x001e220000000a00 */
[----:B-1----:R-:W-:-:S04]  /*23b0*/  IMAD R5, R0, 0x3, R39 ;  /* 0x0000000300057824 */ /* 0x002fc800078e0227 */
[----:B0-----:R-:W-:-:S05]  /*23c0*/  IMAD.WIDE R2, R5, 0x8, R2 ;  /* 0x0000000805027825 */ /* 0x001fca00078e0202 */
[----:B------:R-:W-:Y:S01]  /*23d0*/  STG.E.64 desc[UR10][R2.64], R40 ;  /* 0x0000002802007986 */ /* 0x000fe2000c101b0a */
[----:B------:R-:W-:Y:S05]  /*23e0*/  EXIT ;  /* 0x000000000000794d */ /* 0x000fea0003800000 */
.L_x_34:
        /* <DEDUP_REMOVED lines=9> */
.L_x_52:


//--------------------- .text._Z11kernel__2_1PdS_S_iiiiiiiiiiiiiiiiii --------------------------
	.section	.text._Z11kernel__2_1PdS_S_iiiiiiiiiiiiiiiiii,"ax",@progbits
	.align	128
        .global         _Z11kernel__2_1PdS_S_iiiiiiiiiiiiiiiiii
        .type           _Z11kernel__2_1PdS_S_iiiiiiiiiiiiiiiiii,@function
        .size           _Z11kernel__2_1PdS_S_iiiiiiiiiiiiiiiiii,(.L_x_53 - _Z11kernel__2_1PdS_S_iiiiiiiiiiiiiiiiii)
        .other          _Z11kernel__2_1PdS_S_iiiiiiiiiiiiiiiiii,@"STO_CUDA_ENTRY STV_DEFAULT"
_Z11kernel__2_1PdS_S_iiiiiiiiiiiiiiiiii:
.text._Z11kernel__2_1PdS_S_iiiiiiiiiiiiiiiiii:
[----:B------:R-:W-:Y:S08]  /*0000*/  LDC R1, c[0x0][0x37c] ;  /* 0x0000df00ff017b82 */ /* 0x000ff00000000800 */
[----:B------:R-:W0:Y:S01]  /*0010*/  LDC R3, c[0x0][0x3b4] ;  /* 0x0000ed00ff037b82 */ /* 0x000e220000000800 */
[----:B------:R-:W0:Y:S01]  /*0020*/  LDCU.64 UR4, c[0x0][0x3b8] ;  /* 0x00007700ff0477ac */ /* 0x000e220008000a00 */
[----:B------:R-:W1:Y:S01]  /*0030*/  S2R R54, SR_TID.X ;  /* 0x0000000000367919 */ /* 0x000e620000002100 */
[----:B------:R-:W-:-:S02]  /*0040*/  CS2R R38, SRZ ;  /* 0x0000000000267805 */ /* 0x000fc4000001ff00 */
[----:B------:R-:W-:Y:S01]  /*0050*/  CS2R R30, SRZ ;  /* 0x00000000001e7805 */ /* 0x000fe2000001ff00 */
[----:B------:R-:W2:Y:S01]  /*0060*/  LDCU.64 UR6, c[0x0][0x3c0] ;  /* 0x00007800ff0677ac */ /* 0x000ea20008000a00 */
[----:B------:R-:W-:Y:S02]  /*0070*/  CS2R R20, SRZ ;  /* 0x0000000000147805 */ /* 0x000fe4000001ff00 */
[----:B------:R-:W-:Y:S02]  /*0080*/  CS2R R36, SRZ ;  /* 0x0000000000247805 */ /* 0x000fe4000001ff00 */
[----:B------:R-:W-:Y:S01]  /*0090*/  CS2R R28, SRZ ;  /* 0x00000000001c7805 */ /* 0x000fe2000001ff00 */
[----:B------:R-:W3:Y:S01]  /*00a0*/  LDCU.64 UR8, c[0x0][0x3a0] ;  /* 0x00007400ff0877ac */ /* 0x000ee20008000a00 */
[----:B------:R-:W-:Y:S02]  /*00b0*/  CS2R R18, SRZ ;  /* 0x0000000000127805 */ /* 0x000fe4000001ff00 */
[----:B------:R-:W-:-:S02]  /*00c0*/  CS2R R48, SRZ ;  /* 0x0000000000307805 */ /* 0x000fc4000001ff00 */
[----:B------:R-:W-:Y:S02]  /*00d0*/  CS2R R34, SRZ ;  /* 0x0000000000227805 */ /* 0x000fe4000001ff00 */
[----:B------:R-:W-:Y:S02]  /*00e0*/  CS2R R26, SRZ ;  /* 0x00000000001a7805 */ /* 0x000fe4000001ff00 */
[----:B------:R-:W-:Y:S02]  /*00f0*/  CS2R R16, SRZ ;  /* 0x0000000000107805 */ /* 0x000fe4000001ff00 */
[----:B------:R-:W-:Y:S02]  /*0100*/  CS2R R40, SRZ ;  /* 0x0000000000287805 */ /* 0x000fe4000001ff00 */
[----:B------:R-:W-:Y:S02]  /*0110*/  CS2R R32, SRZ ;  /* 0x0000000000207805 */ /* 0x000fe4000001ff00 */
[----:B------:R-:W-:Y:S01]  /*0120*/  CS2R R24, SRZ ;  /* 0x0000000000187805 */ /* 0x000fe2000001ff00 */
[----:B------:R-:W4:Y:S01]  /*0130*/  LDCU.64 UR12, c[0x0][0x358] ;  /* 0x00006b00ff0c77ac */ /* 0x000f220008000a00 */
[----:B0-----:R-:W-:Y:S01]  /*0140*/  IMAD R0, R3, UR4, RZ ;  /* 0x0000000403007c24 */ /* 0x001fe2000f8e02ff */
[----:B------:R-:W0:Y:S03]  /*0150*/  S2UR UR4, SR_CTAID.X ;  /* 0x00000000000479c3 */ /* 0x000e260000002500 */
[----:B------:R-:W-:Y:S01]  /*0160*/  IMAD R6, R0, UR5, RZ ;  /* 0x0000000500067c24 */ /* 0x000fe2000f8e02ff */
[----:B------:R-:W5:Y:S03]  /*0170*/  LDCU UR5, c[0x0][0x39c] ;  /* 0x00007380ff0577ac */ /* 0x000f660008000800 */
[----:B--2---:R-:W-:Y:S01]  /*0180*/  IMAD R7, R6, UR6, RZ ;  /* 0x0000000606077c24 */ /* 0x004fe2000f8e02ff */
[----:B------:R-:W-:-:S03]  /*0190*/  IABS R14, R6 ;  /* 0x00000006000e7213 */ /* 0x000fc60000000000 */
[----:B------:R-:W-:Y:S01]  /*01a0*/  IMAD R8, R7, UR7, RZ ;  /* 0x0000000707087c24 */ /* 0x000fe2000f8e02ff */
[-C--:B------:R-:W-:Y:S02]  /*01b0*/  IABS R11, R7.reuse ;  /* 0x00000007000b7213 */ /* 0x080fe40000000000 */
[----:B------:R-:W-:Y:S01]  /*01c0*/  IABS R12, R7 ;  /* 0x00000007000c7213 */ /* 0x000fe20000000000 */
[----:B------:R-:W2:Y:S01]  /*01d0*/  I2F.U32.RP R2, R8 ;  /* 0x0000000800027306 */ /* 0x000ea20000209000 */
[----:B------:R-:W-:Y:S02]  /*01e0*/  IADD3 R9, PT, PT, RZ, -R8, RZ ;  /* 0x80000008ff097210 */ /* 0x000fe40007ffe0ff */
[----:B------:R-:W-:Y:S02]  /*01f0*/  ISETP.NE.U32.AND P2, PT, R8, RZ, PT ;  /* 0x000000ff0800720c */ /* 0x000fe40003f45070 */
[----:B------:R-:W-:-:S03]  /*0200*/  IADD3 R12, PT, PT, RZ, -R12, RZ ;  /* 0x8000000cff0c7210 */ /* 0x000fc60007ffe0ff */
[----:B--2---:R-:W2:Y:S02]  /*0210*/  MUFU.RCP R2, R2 ;  /* 0x0000000200027308 */ /* 0x004ea40000001000 */
[----:B--2---:R-:W-:-:S06]  /*0220*/  VIADD R4, R2, 0xffffffe ;  /* 0x0ffffffe02047836 */ /* 0x004fcc0000000000 */
[----:B------:R2:W3:Y:S02]  /*0230*/  F2I.FTZ.U32.TRUNC.NTZ R5, R4 ;  /* 0x0000000400057305 */ /* 0x0004e4000021f000 */
[----:B--2---:R-:W-:Y:S02]  /*0240*/  IMAD.MOV.U32 R4, RZ, RZ, RZ ;  /* 0x000000ffff047224 */ /* 0x004fe400078e00ff */
[----:B---3--:R-:W-:-:S04]  /*0250*/  IMAD R9, R9, R5, RZ ;  /* 0x0000000509097224 */ /* 0x008fc800078e02ff */
[----:B------:R-:W-:Y:S02]  /*0260*/  IMAD.HI.U32 R5, R5, R9, R4 ;  /* 0x0000000905057227 */ /* 0x000fe400078e0004 */
[----:B------:R-:W2:Y:S04]  /*0270*/  I2F.RP R9, R11 ;  /* 0x0000000b00097306 */ /* 0x000ea80000209400 */
[----:B0-----:R-:W-:-:S05]  /*0280*/  IMAD.HI.U32 R2, R5, UR4, RZ ;  /* 0x0000000405027c27 */ /* 0x001fca000f8e00ff */
[----:B------:R-:W-:-:S05]  /*0290*/  IADD3 R5, PT, PT, -R2, RZ, RZ ;  /* 0x000000ff02057210 */ /* 0x000fca0007ffe1ff */
[----:B------:R-:W-:Y:S01]  /*02a0*/  IMAD R5, R8, R5, UR4 ;  /* 0x0000000408057e24 */ /* 0x000fe2000f8e0205 */
[----:B--2---:R-:W0:Y:S04]  /*02b0*/  MUFU.RCP R9, R9 ;  /* 0x0000000900097308 */ /* 0x004e280000001000 */
[----:B------:R-:W-:-:S13]  /*02c0*/  ISETP.GE.U32.AND P0, PT, R5, R8, PT ;  /* 0x000000080500720c */ /* 0x000fda0003f06070 */
[----:B------:R-:W-:Y:S01]  /*02d0*/  @P0 IMAD.IADD R5, R5, 0x1, -R8 ;  /* 0x0000000105050824 */ /* 0x000fe200078e0a08 */
[----:B0-----:R-:W-:Y:S01]  /*02e0*/  IADD3 R4, PT, PT, R9, 0xffffffe, RZ ;  /* 0x0ffffffe09047810 */ /* 0x001fe20007ffe0ff */
[----:B------:R-:W-:-:S03]  /*02f0*/  @P0 VIADD R2, R2, 0x1 ;  /* 0x0000000102020836 */ /* 0x000fc60000000000 */
[----:B------:R-:W-:Y:S02]  /*0300*/  ISETP.GE.U32.AND P1, PT, R5, R8, PT ;  /* 0x000000080500720c */ /* 0x000fe40003f26070 */
[----:B------:R0:W2:Y:S02]  /*0310*/  F2I.FTZ.U32.TRUNC.NTZ R5, R4 ;  /* 0x0000000400057305 */ /* 0x0000a4000021f000 */
[----:B0-----:R-:W-:-:S09]  /*0320*/  IMAD.MOV.U32 R4, RZ, RZ, RZ ;  /* 0x000000ffff047224 */ /* 0x001fd200078e00ff */
[----:B------:R-:W-:Y:S02]  /*0330*/  @P1 IADD3 R2, PT, PT, R2, 0x1, RZ ;  /* 0x0000000102021810 */ /* 0x000fe40007ffe0ff */
[----:B------:R-:W-:Y:S01]  /*0340*/  @!P2 LOP3.LUT R2, RZ, R8, RZ, 0x33, !PT ;  /* 0x00000008ff02a212 */ /* 0x000fe200078e33ff */
[----:B--2---:R-:W-:-:S03]  /*0350*/  IMAD.MOV R10, RZ, RZ, -R5 ;  /* 0x000000ffff0a7224 */ /* 0x004fc600078e0a05 */
[C---:B------:R-:W-:Y:S02]  /*0360*/  IADD3 R9, PT, PT, -R2.reuse, RZ, RZ ;  /* 0x000000ff02097210 */ /* 0x040fe40007ffe1ff */
[----:B------:R-:W-:-:S03]  /*0370*/  SHF.L.U32 R23, R2, 0x2, RZ ;  /* 0x0000000202177819 */ /* 0x000fc600000006ff */
[----:B------:R-:W-:Y:S01]  /*0380*/  IMAD R8, R8, R9, UR4 ;  /* 0x0000000408087e24 */ /* 0x000fe2000f8e0209 */
[----:B------:R-:W0:Y:S01]  /*0390*/  LDCU UR4, c[0x0][0x3a8] ;  /* 0x00007500ff0477ac */ /* 0x000e220008000800 */
[----:B------:R-:W-:-:S03]  /*03a0*/  IMAD R9, R10, R11, RZ ;  /* 0x0000000b0a097224 */ /* 0x000fc600078e02ff */
[----:B------:R-:W-:Y:S01]  /*03b0*/  IABS R10, R8 ;  /* 0x00000008000a7213 */ /* 0x000fe20000000000 */
[----:B------:R-:W-:-:S04]  /*03c0*/  IMAD.HI.U32 R4, R5, R9, R4 ;  /* 0x0000000905047227 */ /* 0x000fc800078e0004 */
[----:B------:R-:W-:Y:S02]  /*03d0*/  IMAD.MOV.U32 R9, RZ, RZ, R10 ;  /* 0x000000ffff097224 */ /* 0x000fe400078e000a */
[----:B------:R-:W2:Y:S02]  /*03e0*/  I2F.RP R10, R14 ;  /* 0x0000000e000a7306 */ /* 0x000ea40000209400 */
[----:B------:R-:W-:-:S04]  /*03f0*/  IMAD.HI.U32 R5, R4, R9, RZ ;  /* 0x0000000904057227 */ /* 0x000fc800078e00ff */
[----:B------:R-:W-:Y:S01]  /*0400*/  IMAD R4, R5, R12, R9 ;  /* 0x0000000c05047224 */ /* 0x000fe200078e0209 */
[----:B------:R-:W-:-:S04]  /*0410*/  IABS R12, R0 ;  /* 0x00000000000c7213 */ /* 0x000fc80000000000 */
[----:B------:R-:W-:Y:S01]  /*0420*/  ISETP.GT.U32.AND P2, PT, R11, R4, PT ;  /* 0x000000040b00720c */ /* 0x000fe20003f44070 */
[----:B--2---:R-:W2:-:S12]  /*0430*/  MUFU.RCP R10, R10 ;  /* 0x0000000a000a7308 */ /* 0x004e980000001000 */
[-C--:B------:R-:W-:Y:S02]  /*0440*/  @!P2 IADD3 R4, PT, PT, R4, -R11.reuse, RZ ;  /* 0x8000000b0404a210 */ /* 0x080fe40007ffe0ff */
[----:B------:R-:W-:Y:S02]  /*0450*/  @!P2 IADD3 R5, PT, PT, R5, 0x1, RZ ;  /* 0x000000010505a810 */ /* 0x000fe40007ffe0ff */
[----:B------:R-:W-:Y:S02]  /*0460*/  ISETP.GE.U32.AND P0, PT, R4, R11, PT ;  /* 0x0000000b0400720c */ /* 0x000fe40003f06070 */
[----:B------:R-:W-:Y:S02]  /*0470*/  LOP3.LUT R4, R8, R7, RZ, 0x3c, !PT ;  /* 0x0000000708047212 */ /* 0x000fe400078e3cff */
[----:B------:R-:W-:Y:S01]  /*0480*/  ISETP.NE.AND P2, PT, R7, RZ, PT ;  /* 0x000000ff0700720c */ /* 0x000fe20003f45270 */
[----:B--2---:R-:W-:Y:S01]  /*0490*/  VIADD R9, R10, 0xffffffe ;  /* 0x0ffffffe0a097836 */ /* 0x004fe20000000000 */
[----:B------:R-:W-:-:S02]  /*04a0*/  ISETP.GE.AND P1, PT, R4, RZ, PT ;  /* 0x000000ff0400720c */ /* 0x000fc40003f26270 */
[----:B------:R-:W-:-:S03]  /*04b0*/  IABS R10, R6 ;  /* 0x00000006000a7213 */ /* 0x000fc60000000000 */
[----:B------:R-:W2:Y:S02]  /*04c0*/  F2I.FTZ.U32.TRUNC.NTZ R9, R9 ;  /* 0x0000000900097305 */ /* 0x000ea4000021f000 */
[----:B------:R-:W-:-:S06]  /*04d0*/  @P0 VIADD R5, R5, 0x1 ;  /* 0x0000000105050836 */ /* 0x000fcc0000000000 */
[----:B------:R-:W-:Y:S02]  /*04e0*/  @!P1 IADD3 R5, PT, PT, -R5, RZ, RZ ;  /* 0x000000ff05059210 */ /* 0x000fe40007ffe1ff */
[----:B------:R-:W-:-:S04]  /*04f0*/  @!P2 LOP3.LUT R5, RZ, R7, RZ, 0x33, !PT ;  /* 0x00000007ff05a212 */ /* 0x000fc800078e33ff */
[----:B------:R-:W-:Y:S01]  /*0500*/  IADD3 R4, PT, PT, -R5, RZ, RZ ;  /* 0x000000ff05047210 */ /* 0x000fe20007ffe1ff */
[----:B--2---:R-:W-:-:S04]  /*0510*/  IMAD.MOV R11, RZ, RZ, -R9 ;  /* 0x000000ffff0b7224 */ /* 0x004fc800078e0a09 */
[----:B------:R-:W-:Y:S02]  /*0520*/  IMAD R13, R7, R4, R8 ;  /* 0x00000004070d7224 */ /* 0x000fe400078e0208 */
[----:B------:R-:W-:Y:S01]  /*0530*/  IMAD R7, R11, R14, RZ ;  /* 0x0000000e0b077224 */ /* 0x000fe200078e02ff */
[----:B------:R-:W-:Y:S01]  /*0540*/  IABS R11, R0 ;  /* 0x00000000000b7213 */ /* 0x000fe20000000000 */
[----:B------:R-:W-:Y:S01]  /*0550*/  IMAD.MOV.U32 R8, RZ, RZ, RZ ;  /* 0x000000ffff087224 */ /* 0x000fe200078e00ff */
[----:B------:R-:W-:-:S03]  /*0560*/  IABS R4, R13 ;  /* 0x0000000d00047213 */ /* 0x000fc60000000000 */
[----:B------:R-:W-:Y:S01]  /*0570*/  IMAD.HI.U32 R8, R9, R7, R8 ;  /* 0x0000000709087227 */ /* 0x000fe200078e0008 */
[----:B------:R-:W-:Y:S02]  /*0580*/  IADD3 R9, PT, PT, RZ, -R10, RZ ;  /* 0x8000000aff097210 */ /* 0x000fe40007ffe0ff */
[----:B------:R-:W-:Y:S01]  /*0590*/  MOV R10, R11 ;  /* 0x0000000b000a7202 */ /* 0x000fe20000000f00 */
[----:B------:R-:W-:-:S04]  /*05a0*/  IMAD.MOV.U32 R7, RZ, RZ, R4 ;  /* 0x000000ffff077224 */ /* 0x000fc800078e0004 */
[----:B------:R-:W-:Y:S02]  /*05b0*/  IMAD.HI.U32 R4, R8, R7, RZ ;  /* 0x0000000708047227 */ /* 0x000fe400078e00ff */
[----:B------:R-:W2:Y:S02]  /*05c0*/  I2F.RP R8, R10 ;  /* 0x0000000a00087306 */ /* 0x000ea40000209400 */
[----:B------:R-:W-:-:S05]  /*05d0*/  IMAD R7, R4, R9, R7 ;  /* 0x0000000904077224 */ /* 0x000fca00078e0207 */
[----:B------:R-:W-:Y:S01]  /*05e0*/  ISETP.GT.U32.AND P2, PT, R14, R7, PT ;  /* 0x000000070e00720c */ /* 0x000fe20003f44070 */
[----:B--2---:R-:W2:-:S12]  /*05f0*/  MUFU.RCP R8, R8 ;  /* 0x0000000800087308 */ /* 0x004e980000001000 */
[----:B------:R-:W-:Y:S02]  /*0600*/  @!P2 IMAD.IADD R7, R7, 0x1, -R14 ;  /* 0x000000010707a824 */ /* 0x000fe400078e0a0e */
[----:B------:R-:W-:Y:S01]  /*0610*/  @!P2 VIADD R4, R4, 0x1 ;  /* 0x000000010404a836 */ /* 0x000fe20000000000 */
[----:B------:R-:W-:Y:S02]  /*0620*/  ISETP.NE.AND P2, PT, R6, RZ, PT ;  /* 0x000000ff0600720c */ /* 0x000fe40003f45270 */
[----:B------:R-:W-:Y:S02]  /*0630*/  ISETP.GE.U32.AND P0, PT, R7, R14, PT ;  /* 0x0000000e0700720c */ /* 0x000fe40003f06070 */
[----:B------:R-:W-:-:S04]  /*0640*/  LOP3.LUT R7, R13, R6, RZ, 0x3c, !PT ;  /* 0x000000060d077212 */ /* 0x000fc800078e3cff */
[----:B------:R-:W-:Y:S02]  /*0650*/  ISETP.GE.AND P1, PT, R7, RZ, PT ;  /* 0x000000ff0700720c */ /* 0x000fe40003f26270 */
[----:B--2---:R-:W-:-:S04]  /*0660*/  IADD3 R9, PT, PT, R8, 0xffffffe, RZ ;  /* 0x0ffffffe08097810 */ /* 0x004fc80007ffe0ff */
[----:B------:R2:W3:Y:S01]  /*0670*/  F2I.FTZ.U32.TRUNC.NTZ R7, R9 ;  /* 0x0000000900077305 */ /* 0x0004e2000021f000 */
[----:B------:R-:W-:-:S06]  /*0680*/  @P0 IADD3 R4, PT, PT, R4, 0x1, RZ ;  /* 0x0000000104040810 */ /* 0x000fcc0007ffe0ff */
[----:B------:R-:W-:Y:S01]  /*0690*/  @!P1 IMAD.MOV R4, RZ, RZ, -R4 ;  /* 0x000000ffff049224 */ /* 0x000fe200078e0a04 */
[----:B------:R-:W-:Y:S01]  /*06a0*/  @!P2 LOP3.LUT R4, RZ, R6, RZ, 0x33, !PT ;  /* 0x00000006ff04a212 */ /* 0x000fe200078e33ff */
[----:B--2---:R-:W-:-:S04]  /*06b0*/  IMAD.MOV R9, RZ, RZ, -R12 ;  /* 0x000000ffff097224 */ /* 0x004fc800078e0a0c */
[----:B------:R-:W-:Y:S01]  /*06c0*/  IMAD.MOV R11, RZ, RZ, -R4 ;  /* 0x000000ffff0b7224 */ /* 0x000fe200078e0a04 */
[----:B---3--:R-:W-:-:S03]  /*06d0*/  IADD3 R15, PT, PT, RZ, -R7, RZ ;  /* 0x80000007ff0f7210 */ /* 0x008fc60007ffe0ff */
[----:B------:R-:W-:Y:S02]  /*06e0*/  IMAD R13, R6, R11, R13 ;  /* 0x0000000b060d7224 */ /* 0x000fe400078e020d */
[----:B------:R-:W-:Y:S02]  /*06f0*/  HFMA2 R6, -RZ, RZ, 0, 0 ;  /* 0x00000000ff067431 */ /* 0x000fe400000001ff */
[----:B------:R-:W-:Y:S01]  /*0700*/  IMAD R11, R15, R10, RZ ;  /* 0x0000000a0f0b7224 */ /* 0x000fe200078e02ff */
[----:B------:R-:W-:-:S03]  /*0710*/  IABS R8, R13 ;  /* 0x0000000d00087213 */ /* 0x000fc60000000000 */
[----:B------:R-:W-:Y:S01]  /*0720*/  IMAD.HI.U32 R6, R7, R11, R6 ;  /* 0x0000000b07067227 */ /* 0x000fe200078e0006 */
[----:B------:R-:W-:Y:S02]  /*0730*/  MOV R7, R8 ;  /* 0x0000000800077202 */ /* 0x000fe40000000f00 */
[----:B------:R-:W-:-:S03]  /*0740*/  IABS R11, R3 ;  /* 0x00000003000b7213 */ /* 0x000fc60000000000 */
[----:B------:R-:W-:-:S04]  /*0750*/  IMAD.HI.U32 R6, R6, R7, RZ ;  /* 0x0000000706067227 */ /* 0x000fc800078e00ff */
[----:B------:R-:W-:Y:S02]  /*0760*/  IMAD.MOV.U32 R12, RZ, RZ, R11 ;  /* 0x000000ffff0c7224 */ /* 0x000fe400078e000b */
[----:B------:R-:W-:Y:S02]  /*0770*/  IMAD R7, R6, R9, R7 ;  /* 0x0000000906077224 */ /* 0x000fe400078e0207 */
[----:B------:R-:W2:Y:S03]  /*0780*/  I2F.RP R8, R12 ;  /* 0x0000000c00087306 */ /* 0x000ea60000209400 */
[----:B------:R-:W-:-:S05]  /*0790*/  ISETP.GT.U32.AND P2, PT, R10, R7, PT ;  /* 0x000000070a00720c */ /* 0x000fca0003f44070 */
[----:B--2---:R-:W2:Y:S08]  /*07a0*/  MUFU.RCP R8, R8 ;  /* 0x0000000800087308 */ /* 0x004eb00000001000 */
[----:B------:R-:W-:Y:S02]  /*07b0*/  @!P2 IADD3 R7, PT, PT, R7, -R10, RZ ;  /* 0x8000000a0707a210 */ /* 0x000fe40007ffe0ff */
[----:B------:R-:W-:-:S02]  /*07c0*/  @!P2 IADD3 R6, PT, PT, R6, 0x1, RZ ;  /* 0x000000010606a810 */ /* 0x000fc40007ffe0ff */
[----:B------:R-:W-:Y:S02]  /*07d0*/  ISETP.GE.U32.AND P0, PT, R7, R10, PT ;  /* 0x0000000a0700720c */ /* 0x000fe40003f06070 */
[----:B------:R-:W-:Y:S02]  /*07e0*/  LOP3.LUT R7, R13, R0, RZ, 0x3c, !PT ;  /* 0x000000000d077212 */ /* 0x000fe400078e3cff */
[----:B------:R-:W-:Y:S02]  /*07f0*/  ISETP.NE.AND P2, PT, R0, RZ, PT ;  /* 0x000000ff0000720c */ /* 0x000fe40003f45270 */
[----:B------:R-:W-:Y:S01]  /*0800*/  ISETP.GE.AND P1, PT, R7, RZ, PT ;  /* 0x000000ff0700720c */ /* 0x000fe20003f26270 */
[----:B--2---:R-:W-:Y:S01]  /*0810*/  VIADD R9, R8, 0xffffffe ;  /* 0x0ffffffe08097836 */ /* 0x004fe20000000000 */
[----:B-1----:R-:W-:-:S05]  /*0820*/  SHF.R.U32.HI R8, RZ, 0x4, R54 ;  /* 0x00000004ff087819 */ /* 0x002fca0000011636 */
[----:B------:R-:W-:Y:S01]  /*0830*/  @P0 VIADD R6, R6, 0x1 ;  /* 0x0000000106060836 */ /* 0x000fe20000000000 */
[----:B------:R-:W1:Y:S01]  /*0840*/  F2I.FTZ.U32.TRUNC.NTZ R7, R9 ;  /* 0x0000000900077305 */ /* 0x000e62000021f000 */
[----:B------:R-:W-:-:S03]  /*0850*/  IADD3 R2, PT, PT, R8, R5, RZ ;  /* 0x0000000508027210 */ /* 0x000fc60007ffe0ff */
[----:B------:R-:W-:Y:S01]  /*0860*/  MOV R10, R6 ;  /* 0x00000006000a7202 */ /* 0x000fe20000000f00 */
[----:B------:R-:W-:-:S04]  /*0870*/  HFMA2 R6, -RZ, RZ, 0, 0 ;  /* 0x00000000ff067431 */ /* 0x000fc800000001ff */
[----:B------:R-:W-:Y:S01]  /*0880*/  @!P1 IMAD.MOV R10, RZ, RZ, -R10 ;  /* 0x000000ffff0a9224 */ /* 0x000fe200078e0a0a */
[----:B------:R-:W-:-:S05]  /*0890*/  @!P2 LOP3.LUT R10, RZ, R0, RZ, 0x33, !PT ;  /* 0x00000000ff0aa212 */ /* 0x000fca00078e33ff */
[----:B------:R-:W-:Y:S01]  /*08a0*/  IMAD.MOV R11, RZ, RZ, -R10 ;  /* 0x000000ffff0b7224 */ /* 0x000fe200078e0a0a */
[----:B-1----:R-:W-:-:S03]  /*08b0*/  IADD3 R15, PT, PT, RZ, -R7, RZ ;  /* 0x80000007ff0f7210 */ /* 0x002fc60007ffe0ff */
[----:B------:R-:W-:Y:S02]  /*08c0*/  IMAD R14, R0, R11, R13 ;  /* 0x0000000b000e7224 */ /* 0x000fe400078e020d */
[----:B------:R-:W-:-:S03]  /*08d0*/  IMAD R11, R15, R12, RZ ;  /* 0x0000000c0f0b7224 */ /* 0x000fc600078e02ff */
[----:B------:R-:W-:Y:S01]  /*08e0*/  IABS R0, R14 ;  /* 0x0000000e00007213 */ /* 0x000fe20000000000 */
[----:B------:R-:W-:-:S04]  /*08f0*/  IMAD.HI.U32 R6, R7, R11, R6 ;  /* 0x0000000b07067227 */ /* 0x000fc800078e0006 */
[----:B------:R-:W-:-:S04]  /*0900*/  IMAD.MOV.U32 R7, RZ, RZ, R0 ;  /* 0x000000ffff077224 */ /* 0x000fc800078e0000 */
[----:B------:R-:W-:-:S05]  /*0910*/  IMAD.HI.U32 R6, R6, R7, RZ ;  /* 0x0000000706067227 */ /* 0x000fca00078e00ff */
[----:B------:R-:W-:-:S05]  /*0920*/  IADD3 R0, PT, PT, -R6, RZ, RZ ;  /* 0x000000ff06007210 */ /* 0x000fca0007ffe1ff */
[C---:B------:R-:W-:Y:S02]  /*0930*/  IMAD R7, R12.reuse, R0, R7 ;  /* 0x000000000c077224 */ /* 0x040fe400078e0207 */
[----:B------:R-:W1:Y:S03]  /*0940*/  S2R R0, SR_TID.Y ;  /* 0x0000000000007919 */ /* 0x000e660000002200 */
[----:B------:R-:W-:-:S13]  /*0950*/  ISETP.GT.U32.AND P2, PT, R12, R7, PT ;  /* 0x000000070c00720c */ /* 0x000fda0003f44070 */
[----:B------:R-:W-:Y:S01]  /*0960*/  @!P2 IMAD.IADD R7, R7, 0x1, -R12 ;  /* 0x000000010707a824 */ /* 0x000fe200078e0a0c */
[----:B------:R-:W-:Y:S02]  /*0970*/  @!P2 IADD3 R6, PT, PT, R6, 0x1, RZ ;  /* 0x000000010606a810 */ /* 0x000fe40007ffe0ff */
[----:B------:R-:W-:Y:S02]  /*0980*/  ISETP.NE.AND P2, PT, R3, RZ, PT ;  /* 0x000000ff0300720c */ /* 0x000fe40003f45270 */
[----:B------:R-:W-:Y:S02]  /*0990*/  ISETP.GE.U32.AND P0, PT, R7, R12, PT ;  /* 0x0000000c0700720c */ /* 0x000fe40003f06070 */
[----:B------:R-:W-:Y:S02]  /*09a0*/  CS2R R12, SRZ ;  /* 0x00000000000c7805 */ /* 0x000fe4000001ff00 */
[----:B------:R-:W-:-:S04]  /*09b0*/  LOP3.LUT R7, R14, R3, RZ, 0x3c, !PT ;  /* 0x000000030e077212 */ /* 0x000fc800078e3cff */
[----:B------:R-:W-:Y:S01]  /*09c0*/  ISETP.GE.AND P1, PT, R7, RZ, PT ;  /* 0x000000ff0700720c */ /* 0x000fe20003f26270 */
[----:B0-----:R-:W-:Y:S01]  /*09d0*/  IMAD R7, R23, UR4, R2 ;  /* 0x0000000417077c24 */ /* 0x001fe2000f8e0202 */
[----:B------:R-:W0:Y:S01]  /*09e0*/  LDCU UR4, c[0x0][0x3dc] ;  /* 0x00007b80ff0477ac */ /* 0x000e220008000800 */
[----:B------:R-:W-:Y:S02]  /*09f0*/  SHF.L.U32 R2, R10, 0x2, RZ ;  /* 0x000000020a027819 */ /* 0x000fe400000006ff */
[----:B------:R-:W-:Y:S02]  /*0a00*/  IMAD R9, R7, UR9, R4 ;  /* 0x0000000907097c24 */ /* 0x000fe4000f8e0204 */
[----:B------:R-:W-:Y:S02]  /*0a10*/  @P0 VIADD R6, R6, 0x1 ;  /* 0x0000000106060836 */ /* 0x000fe40000000000 */
[----:B------:R-:W-:Y:S01]  /*0a20*/  IMAD R10, R9, UR8, R2 ;  /* 0x00000008090a7c24 */ /* 0x000fe2000f8e0202 */
[----:B------:R-:W-:Y:S01]  /*0a30*/  LOP3.LUT R9, R54, 0xf, RZ, 0xc0, !PT ;  /* 0x0000000f36097812 */ /* 0x000fe200078ec0ff */
[----:B------:R-:W-:-:S04]  /*0a40*/  IMAD.MOV.U32 R22, RZ, RZ, R6 ;  /* 0x000000ffff167224 */ /* 0x000fc800078e0006 */
[----:B------:R-:W-:Y:S01]  /*0a50*/  @!P1 IMAD.MOV R22, RZ, RZ, -R22 ;  /* 0x000000ffff169224 */ /* 0x000fe200078e0a16 */
[----:B------:R-:W-:Y:S01]  /*0a60*/  @!P2 LOP3.LUT R22, RZ, R3, RZ, 0x33, !PT ;  /* 0x00000003ff16a212 */ /* 0x000fe200078e33ff */
[----:B0-----:R-:W-:-:S04]  /*0a70*/  UISETP.GE.AND UP0, UPT, UR4, 0x1, UPT ;  /* 0x000000010400788c */ /* 0x001fc8000bf06270 */
[----:B------:R-:W-:Y:S01]  /*0a80*/  IMAD.MOV R6, RZ, RZ, -R22 ;  /* 0x000000ffff067224 */ /* 0x000fe200078e0a16 */
[----:B-1----:R-:W-:-:S03]  /*0a90*/  LEA R7, R22, R0, 0x4 ;  /* 0x0000000016077211 */ /* 0x002fc600078e20ff */
[----:B------:R-:W-:Y:S01]  /*0aa0*/  IMAD R6, R3, R6, R14 ;  /* 0x0000000603067224 */ /* 0x000fe200078e020e */
[----:B------:R-:W-:Y:S01]  /*0ab0*/  CS2R R14, SRZ ;  /* 0x00000000000e7805 */ /* 0x000fe2000001ff00 */
[----:B-----5:R-:W-:Y:S01]  /*0ac0*/  IMAD R3, R10, UR5, R7 ;  /* 0x000000050a037c24 */ /* 0x020fe2000f8e0207 */
[----:B------:R-:W-:Y:S01]  /*0ad0*/  CS2R R10, SRZ ;  /* 0x00000000000a7805 */ /* 0x000fe2000001ff00 */
[----:B------:R-:W-:Y:S01]  /*0ae0*/  IMAD R6, R6, 0x10, R9 ;  /* 0x0000001006067824 */ /* 0x000fe200078e0209 */
[----:B----4-:R-:W-:Y:S06]  /*0af0*/  BRA.U !UP0, `(.L_x_35) ;  /* 0x0000001d08c07547 */ /* 0x010fec000b800000 */
[----:B------:R-:W0:Y:S01]  /*0b00*/  S2UR UR7, SR_CgaCtaId ;  /* 0x00000000000779c3 */ /* 0x000e220000008800 */
[----:B------:R-:W1:Y:S01]  /*0b10*/  LDCU UR4, c[0x0][0x3b0] ;  /* 0x00007600ff0477ac */ /* 0x000e620008000800 */
[----:B------:R-:W-:Y:S01]  /*0b20*/  IMAD R55, R8, 0x10, R9 ;  /* 0x0000001008377824 */ /* 0x000fe200078e0209 */
[----:B------:R-:W-:Y:S01]  /*0b30*/  LEA R7, R22, R9, 0x4 ;  /* 0x0000000916077211 */ /* 0x000fe200078e20ff */
[----:B------:R-:W1:Y:S01]  /*0b40*/  LDCU UR6, c[0x0][0x3ac] ;  /* 0x00007580ff0677ac */ /* 0x000e620008000800 */
[----:B------:R-:W-:Y:S01]  /*0b50*/  LOP3.LUT R8, R9, 0x3f0, R54, 0xf8, !PT ;  /* 0x000003f009087812 */ /* 0x000fe200078ef836 */
[----:B------:R-:W2:Y:S01]  /*0b60*/  LDCU UR8, c[0x0][0x398] ;  /* 0x00007300ff0877ac */ /* 0x000ea20008000800 */
[----:B------:R-:W-:Y:S01]  /*0b70*/  UMOV UR5, 0x400 ;  /* 0x0000040000057882 */ /* 0x000fe20000000000 */
[----:B-1----:R-:W-:Y:S02]  /*0b80*/  UIMAD UR4, UR4, UR6, URZ ;  /* 0x00000006040472a4 */ /* 0x002fe4000f8e02ff */
[----:B------:R-:W-:Y:S01]  /*0b90*/  UIADD3 UR6, UPT, UPT, UR5, 0x2000, URZ ;  /* 0x0000200005067890 */ /* 0x000fe2000fffe0ff */
[----:B--2---:R-:W-:Y:S01]  /*0ba0*/  IMAD R5, R5, UR8, R6 ;  /* 0x0000000805057c24 */ /* 0x004fe2000f8e0206 */
[----:B0-----:R-:W-:-:S02]  /*0bb0*/  ULEA UR5, UR7, UR5, 0x18 ;  /* 0x0000000507057291 */ /* 0x001fc4000f8ec0ff */
[----:B------:R-:W-:Y:S01]  /*0bc0*/  ULEA UR6, UR7, UR6, 0x18 ;  /* 0x0000000607067291 */ /* 0x000fe2000f8ec0ff */
[----:B------:R-:W-:-:S03]  /*0bd0*/  IMAD R4, R5, UR9, R4 ;  /* 0x0000000905047c24 */ /* 0x000fc6000f8e0204 */
[----:B------:R-:W-:Y:S01]  /*0be0*/  LEA R13, R0, UR5, 0x9 ;  /* 0x00000005000d7c11 */ /* 0x000fe2000f8e48ff */
[----:B------:R-:W-:Y:S01]  /*0bf0*/  IMAD R5, R4, UR4, R23 ;  /* 0x0000000404057c24 */ /* 0x000fe2000f8e0217 */
[----:B------:R-:W-:Y:S01]  /*0c00*/  LEA R23, R0, UR6, 0x9 ;  /* 0x0000000600177c11 */ /* 0x000fe2000f8e48ff */
[----:B------:R-:W-:Y:S01]  /*0c10*/  UMOV UR4, URZ ;  /* 0x000000ff00047c82 */ /* 0x000fe20008000000 */
[----:B------:R-:W-:Y:S01]  /*0c20*/  LEA R55, R55, UR5, 0x3 ;  /* 0x0000000537377c11 */ /* 0x000fe2000f8e18ff */
[----:B------:R-:W-:Y:S01]  /*0c30*/  UMOV UR5, URZ ;  /* 0x000000ff00057c82 */ /* 0x000fe20008000000 */
[C---:B------:R-:W-:Y:S01]  /*0c40*/  LEA R9, R54.reuse, R13, 0x3 ;  /* 0x0000000d36097211 */ /* 0x040fe200078e18ff */
[----:B------:R-:W-:Y:S01]  /*0c50*/  IMAD R54, R54, 0x8, R23 ;  /* 0x0000000836367824 */ /* 0x000fe200078e0217 */
[----:B------:R-:W-:Y:S02]  /*0c60*/  CS2R R12, SRZ ;  /* 0x00000000000c7805 */ /* 0x000fe4000001ff00 */
[----:B------:R-:W-:-:S07]  /*0c70*/  IADD3 R55, PT, PT, R55, 0x200, RZ ;  /* 0x0000020037377810 */ /* 0x000fce0007ffe0ff */
.L_x_45:
[----:B0-----:R-:W0:Y:S01]  /*0c80*/  LDCU UR9, c[0x0][0x3dc] ;  /* 0x00007b80ff0977ac */ /* 0x001e220008000800 */
[----:B------:R-:W-:Y:S01]  /*0c90*/  BSSY.RECONVERGENT B0, `(.L_x_36) ;  /* 0x0000032000007945 */ /* 0x000fe20003800200 */
[----:B------:R-:W-:-:S04]  /*0ca0*/  UIADD3 UR6, UPT, UPT, UR4, 0x10, URZ ;  /* 0x0000001004067890 */ /* 0x000fc8000fffe0ff */
[----:B0-----:R-:W-:Y:S02]  /*0cb0*/  UIADD3 UR7, UPT, UPT, UR6, -UR9, URZ ;  /* 0x8000000906077290 */ /* 0x001fe4000fffe0ff */
[----:B------:R-:W-:Y:S02]  /*0cc0*/  UISETP.GE.AND UP1, UPT, UR6, UR9, UPT ;  /* 0x000000090600728c */ /* 0x000fe4000bf26270 */
[----:B------:R-:W-:-:S04]  /*0cd0*/  UISETP.GT.AND UP0, UPT, UR7, URZ, UPT ;  /* 0x000000ff0700728c */ /* 0x000fc8000bf04270 */
[----:B------:R-:W-:-:S03]  /*0ce0*/  USEL UR5, UR7, UR5, UP0 ;  /* 0x0000000507057287 */ /* 0x000fc60008000000 */
[----:B------:R-:W-:Y:S01]  /*0cf0*/  UMOV UR7, UR4 ;  /* 0x0000000400077c82 */ /* 0x000fe20008000000 */
[----:B------:R-:W-:Y:S01]  /*0d00*/  UIADD3 UR8, UPT, UPT, -UR5, 0x10, URZ ;  /* 0x0000001005087890 */ /* 0x000fe2000fffe1ff */
[----:B------:R-:W-:-:S05]  /*0d10*/  UMOV UR4, UR6 ;  /* 0x0000000600047c82 */ /* 0x000fca0008000000 */
[----:B------:R-:W-:-:S13]  /*0d20*/  ISETP.GE.U32.AND P0, PT, R0, UR8, PT ;  /* 0x0000000800007c0c */ /* 0x000fda000bf06070 */
[----:B------:R-:W-:Y:S05]  /*0d30*/  @P0 BRA `(.L_x_37) ;  /* 0x00000000009c0947 */ /* 0x000fea0003800000 */
[----:B------:R-:W0:Y:S01]  /*0d40*/  LDCU UR6, c[0x0][0x3cc] ;  /* 0x00007980ff0677ac */ /* 0x000e220008000800 */
[----:B------:R-:W-:Y:S01]  /*0d50*/  VIADD R4, R0, UR7 ;  /* 0x0000000700047c36 */ /* 0x000fe20008000000 */
[----:B------:R-:W1:Y:S01]  /*0d60*/  LDC.64 R50, c[0x0][0x388] ;  /* 0x0000e200ff327b82 */ /* 0x000e620000000a00 */
[----:B------:R-:W2:Y:S07]  /*0d70*/  LDCU UR9, c[0x0][0x39c] ;  /* 0x00007380ff0977ac */ /* 0x000eae0008000800 */
[----:B------:R-:W3:Y:S01]  /*0d80*/  LDC.64 R22, c[0x0][0x390] ;  /* 0x0000e400ff167b82 */ /* 0x000ee20000000a00 */
[----:B0-----:R-:W-:Y:S01]  /*0d90*/  IMAD R47, R4, UR6, R5 ;  /* 0x00000006042f7c24 */ /* 0x001fe2000f8e0205 */
[----:B------:R-:W0:Y:S03]  /*0da0*/  LDCU UR6, c[0x0][0x3d0] ;  /* 0x00007a00ff0677ac */ /* 0x000e260008000800 */
[C---:B------:R-:W-:Y:S01]  /*0db0*/  VIADD R61, R47.reuse, 0x3 ;  /* 0x000000032f3d7836 */ /* 0x040fe20000000000 */
[----:B------:R-:W-:-:S02]  /*0dc0*/  IADD3 R57, PT, PT, R47, 0x1, RZ ;  /* 0x000000012f397810 */ /* 0x000fc40007ffe0ff */
[C---:B------:R-:W-:Y:S01]  /*0dd0*/  IADD3 R53, PT, PT, R47.reuse, 0x2, RZ ;  /* 0x000000022f357810 */ /* 0x040fe20007ffe0ff */
[----:B-1----:R-:W-:-:S04]  /*0de0*/  IMAD.WIDE.U32 R58, R47, 0x8, R50 ;  /* 0x000000082f3a7825 */ /* 0x002fc800078e0032 */
[----:B0-----:R-:W-:Y:S02]  /*0df0*/  IMAD R43, R4, UR6, R7 ;  /* 0x00000006042b7c24 */ /* 0x001fe4000f8e0207 */
[----:B------:R-:W4:Y:S01]  /*0e00*/  LDG.E.64 R58, desc[UR12][R58.64] ;  /* 0x0000000c3a3a7981 */ /* 0x000f22000c1e1b00 */
[----:B------:R-:W-:-:S04]  /*0e10*/  IMAD.WIDE.U32 R56, R57, 0x8, R50 ;  /* 0x0000000839387825 */ /* 0x000fc800078e0032 */
[----:B--2---:R-:W-:Y:S02]  /*0e20*/  IMAD R43, R2, UR9, R43 ;  /* 0x00000009022b7c24 */ /* 0x004fe4000f8e022b */
[--C-:B------:R-:W-:Y:S01]  /*0e30*/  IMAD.WIDE.U32 R52, R53, 0x8, R50.reuse ;  /* 0x0000000835347825 */ /* 0x100fe200078e0032 */
[----:B------:R-:W2:Y:S03]  /*0e40*/  LDG.E.64 R56, desc[UR12][R56.64] ;  /* 0x0000000c38387981 */ /* 0x000ea6000c1e1b00 */
[----:B------:R-:W-:Y:S02]  /*0e50*/  VIADD R45, R43, UR9 ;  /* 0x000000092b2d7c36 */ /* 0x000fe40008000000 */
[----:B------:R-:W-:Y:S01]  /*0e60*/  IMAD.WIDE.U32 R50, R61, 0x8, R50 ;  /* 0x000000083d327825 */ /* 0x000fe200078e0032 */
[----:B------:R-:W5:Y:S02]  /*0e70*/  LDG.E.64 R52, desc[UR12][R52.64] ;  /* 0x0000000c34347981 */ /* 0x000f64000c1e1b00 */
[----:B------:R-:W-:Y:S01]  /*0e80*/  IADD3 R47, PT, PT, R45, UR9, RZ ;  /* 0x000000092d2f7c10 */ /* 0x000fe2000fffe0ff */
[----:B---3--:R-:W-:-:S02]  /*0e90*/  IMAD.WIDE.U32 R42, R43, 0x8, R22 ;  /* 0x000000082b2a7825 */ /* 0x008fc400078e0016 */
[----:B------:R-:W3:Y:S02]  /*0ea0*/  LDG.E.64 R50, desc[UR12][R50.64] ;  /* 0x0000000c32327981 */ /* 0x000ee4000c1e1b00 */
[----:B------:R-:W-:Y:S02]  /*0eb0*/  VIADD R61, R47, UR9 ;  /* 0x000000092f3d7c36 */ /* 0x000fe40008000000 */
[--C-:B------:R-:W-:Y:S01]  /*0ec0*/  IMAD.WIDE.U32 R44, R45, 0x8, R22.reuse ;  /* 0x000000082d2c7825 */ /* 0x100fe200078e0016 */
[----:B------:R-:W3:Y:S03]  /*0ed0*/  LDG.E.64 R42, desc[UR12][R42.64] ;  /* 0x0000000c2a2a7981 */ /* 0x000ee6000c1e1b00 */
[--C-:B------:R-:W-:Y:S02]  /*0ee0*/  IMAD.WIDE.U32 R46, R47, 0x8, R22.reuse ;  /* 0x000000082f2e7825 */ /* 0x100fe400078e0016 */
[----:B------:R-:W3:Y:S02]  /*0ef0*/  LDG.E.64 R44, desc[UR12][R44.64] ;  /* 0x0000000c2c2c7981 */ /* 0x000ee4000c1e1b00 */
[----:B------:R-:W-:-:S02]  /*0f00*/  IMAD.WIDE.U32 R22, R61, 0x8, R22 ;  /* 0x000000083d167825 */ /* 0x000fc400078e0016 */
[----:B------:R-:W3:Y:S04]  /*0f10*/  LDG.E.64 R46, desc[UR12][R46.64] ;  /* 0x0000000c2e2e7981 */ /* 0x000ee8000c1e1b00 */
[----:B------:R-:W3:Y:S04]  /*0f20*/  LDG.E.64 R22, desc[UR12][R22.64] ;  /* 0x0000000c16167981 */ /* 0x000ee8000c1e1b00 */
[----:B----4-:R0:W-:Y:S04]  /*0f30*/  STS.64 [R9], R58 ;  /* 0x0000003a09007388 */ /* 0x0101e80000000a00 */
[----:B--2---:R0:W-:Y:S04]  /*0f40*/  STS.64 [R9+0x80], R56 ;  /* 0x0000803809007388 */ /* 0x0041e80000000a00 */
[----:B-----5:R0:W-:Y:S04]  /*0f50*/  STS.64 [R9+0x100], R52 ;  /* 0x0001003409007388 */ /* 0x0201e80000000a00 */
[----:B---3--:R0:W-:Y:S04]  /*0f60*/  STS.64 [R9+0x180], R50 ;  /* 0x0001803209007388 */ /* 0x0081e80000000a00 */
[----:B------:R0:W-:Y:S04]  /*0f70*/  STS.64 [R54], R42 ;  /* 0x0000002a36007388 */ /* 0x0001e80000000a00 */
[----:B------:R0:W-:Y:S04]  /*0f80*/  STS.64 [R54+0x80], R44 ;  /* 0x0000802c36007388 */ /* 0x0001e80000000a00 */
[----:B------:R0:W-:Y:S04]  /*0f90*/  STS.64 [R54+0x100], R46 ;  /* 0x0001002e36007388 */ /* 0x0001e80000000a00 */
[----:B------:R0:W-:Y:S02]  /*0fa0*/  STS.64 [R54+0x180], R22 ;  /* 0x0001801636007388 */ /* 0x0001e40000000a00 */
.L_x_37:
[----:B------:R-:W-:Y:S05]  /*0fb0*/  BSYNC.RECONVERGENT B0 ;  /* 0x0000000000007941 */ /* 0x000fea0003800200 */
.L_x_36:
[----:B------:R-:W-:Y:S01]  /*0fc0*/  BAR.SYNC.DEFER_BLOCKING 0x0 ;  /* 0x0000000000007b1d */ /* 0x000fe20000010000 */
[----:B------:R-:W-:-:S09]  /*0fd0*/  UISETP.GT.AND UP0, UPT, UR5, 0xf, UPT ;  /* 0x0000000f0500788c */ /* 0x000fd2000bf04270 */
[----:B------:R-:W-:Y:S05]  /*0fe0*/  BRA.U UP0, `(.L_x_38) ;  /* 0x00000019007c7547 */ /* 0x000fea000b800000 */
[----:B------:R-:W-:Y:S01]  /*0ff0*/  UISETP.LT.AND UP0, UPT, UR8, 0x1, UPT ;  /* 0x000000010800788c */ /* 0x000fe2000bf01270 */
[----:B------:R-:W-:-:S03]  /*1000*/  UMOV UR6, URZ ;  /* 0x000000ff00067c82 */ /* 0x000fc60008000000 */
[----:B------:R-:W-:Y:S02]  /*1010*/  USEL UR8, UR8, 0x1, !UP0 ;  /* 0x0000000108087887 */ /* 0x000fe4000c000000 */
[----:B------:R-:W-:-:S09]  /*1020*/  UISETP.NE.AND UP0, UPT, UR5, 0xf, UPT ;  /* 0x0000000f0500788c */ /* 0x000fd2000bf05270 */
[----:B------:R-:W-:Y:S05]  /*1030*/  BRA.U !UP0, `(.L_x_39) ;  /* 0x0000001508d87547 */ /* 0x000fea000b800000 */
[----:B------:R-:W1:Y:S01]  /*1040*/  S2UR UR10, SR_CgaCtaId ;  /* 0x00000000000a79c3 */ /* 0x000e620000008800 */
[----:B------:R-:W-:Y:S01]  /*1050*/  UMOV UR7, 0x400 ;  /* 0x0000040000077882 */ /* 0x000fe20000000000 */
[----:B0-----:R-:W-:Y:S01]  /*1060*/  MOV R56, R55 ;  /* 0x0000003700387202 */ /* 0x001fe20000000f00 */
[----:B------:R-:W-:Y:S02]  /*1070*/  UIADD3 UR9, UPT, UPT, UR7, 0x2000, URZ ;  /* 0x0000200007097890 */ /* 0x000fe4000fffe0ff */
[----:B------:R-:W-:Y:S02]  /*1080*/  ULOP3.LUT UR7, UR8, 0x7ffffffe, URZ, 0xc0, !UPT ;  /* 0x7ffffffe08077892 */ /* 0x000fe4000f8ec0ff */
[----:B-1----:R-:W-:Y:S02]  /*1090*/  ULEA UR9, UR10, UR9, 0x18 ;  /* 0x000000090a097291 */ /* 0x002fe4000f8ec0ff */
[----:B------:R-:W-:-:S04]  /*10a0*/  UIADD3 UR10, UPT, UPT, -UR7, URZ, URZ ;  /* 0x000000ff070a7290 */ /* 0x000fc8000fffe1ff */
[----:B------:R-:W-:Y:S01]  /*10b0*/  UISETP.GE.AND UP0, UPT, UR10, URZ, UPT ;  /* 0x000000ff0a00728c */ /* 0x000fe2000bf06270 */
[----:B------:R-:W-:-:S05]  /*10c0*/  LEA R4, R0, UR9, 0x3 ;  /* 0x0000000900047c11 */ /* 0x000fca000f8e18ff */
[----:B------:R-:W-:-:S03]  /*10d0*/  VIADD R4, R4, 0x200 ;  /* 0x0000020004047836 */ /* 0x000fc60000000000 */
[----:B------:R-:W-:Y:S05]  /*10e0*/  BRA.U UP0, `(.L_x_40) ;  /* 0x0000001100d47547 */ /* 0x000fea000b800000 */
[----:B------:R-:W-:Y:S02]  /*10f0*/  UIADD3 UR9, UPT, UPT, -UR10, URZ, URZ ;  /* 0x000000ff0a097290 */ /* 0x000fe4000fffe1ff */
[----:B------:R-:W-:Y:S02]  /*1100*/  UPLOP3.LUT UP0, UPT, UPT, UPT, UPT, 0x80, 0x8 ;  /* 0x000000000008789c */ /* 0x000fe40003f0f070 */
[----:B------:R-:W-:-:S09]  /*1110*/  UISETP.GT.AND UP2, UPT, UR9, 0x6, UPT ;  /* 0x000000060900788c */ /* 0x000fd2000bf44270 */
[----:B------:R-:W-:Y:S05]  /*1120*/  BRA.U !UP2, `(.L_x_41) ;  /* 0x0000000d0a1c7547 */ /* 0x000fea000b800000 */
[----:B------:R-:W-:-:S11]  /*1130*/  UPLOP3.LUT UP0, UPT, UPT, UPT, UPT, 0x40, 0x4 ;  /* 0x000000000004789c */ /* 0x000fd60003f0e870 */
.L_x_42:
[----:B------:R-:W-:Y:S01]  /*1140*/  LDS.64 R46, [R4+-0x200] ;  /* 0xfffe0000042e7984 */ /* 0x000fe20000000a00 */
[----:B------:R-:W-:-:S03]  /*1150*/  UIADD3 UR10, UPT, UPT, UR10, 0x8, URZ ;  /* 0x000000080a0a7890 */ /* 0x000fc6000fffe0ff */
[----:B------:R-:W0:Y:S01]  /*1160*/  LDS.64 R50, [R56+-0x200] ;  /* 0xfffe000038327984 */ /* 0x000e220000000a00 */
[----:B------:R-:W-:-:S03]  /*1170*/  UISETP.GE.AND UP2, UPT, UR10, -0x6, UPT ;  /* 0xfffffffa0a00788c */ /* 0x000fc6000bf46270 */
[----:B------:R-:W1:Y:S04]  /*1180*/  LDS.64 R22, [R4+-0x180] ;  /* 0xfffe800004167984 */ /* 0x000e680000000a00 */
[----:B------:R-:W2:Y:S04]  /*1190*/  LDS.64 R44, [R4+-0x100] ;  /* 0xffff0000042c7984 */ /* 0x000ea80000000a00 */
[----:B------:R-:W3:Y:S04]  /*11a0*/  LDS.64 R42, [R4+-0x80] ;  /* 0xffff8000042a7984 */ /* 0x000ee80000000a00 */
[----:B------:R-:W4:Y:S04]  /*11b0*/  LDS.64 R52, [R56+-0x180] ;  /* 0xfffe800038347984 */ /* 0x000f280000000a00 */
[----:B------:R-:W5:Y:S04]  /*11c0*/  LDS.64 R58, [R56+-0x80] ;  /* 0xffff8000383a7984 */ /* 0x000f680000000a00 */
[----:B------:R-:W-:Y:S01]  /*11d0*/  LDS.64 R60, [R56] ;  /* 0x00000000383c7984 */ /* 0x000fe20000000a00 */
[----:B0-----:R-:W-:-:S02]  /*11e0*/  DFMA R14, R46, R50, R14 ;  /* 0x000000322e0e722b */ /* 0x001fc4000000000e */
[-C--:B-1----:R-:W-:Y:S02]  /*11f0*/  DFMA R16, R22, R50.reuse, R16 ;  /* 0x000000321610722b */ /* 0x082fe40000000010 */
[-C--:B--2---:R-:W-:Y:S02]  /*1200*/  DFMA R18, R44, R50.reuse, R18 ;  /* 0x000000322c12722b */ /* 0x084fe40000000012 */
[----:B---3--:R-:W-:Y:S01]  /*1210*/  DFMA R20, R42, R50, R20 ;  /* 0x000000322a14722b */ /* 0x008fe20000000014 */
[----:B------:R-:W0:Y:S01]  /*1220*/  LDS.64 R50, [R56+-0x100] ;  /* 0xffff000038327984 */ /* 0x000e220000000a00 */
[-C--:B----4-:R-:W-:Y:S02]  /*1230*/  DFMA R26, R22, R52.reuse, R26 ;  /* 0x00000034161a722b */ /* 0x090fe4000000001a */
[-C--:B------:R-:W-:Y:S02]  /*1240*/  DFMA R28, R44, R52.reuse, R28 ;  /* 0x000000342c1c722b */ /* 0x080fe4000000001c */
[----:B------:R-:W-:-:S02]  /*1250*/  DFMA R24, R46, R52, R24 ;  /* 0x000000342e18722b */ /* 0x000fc40000000018 */
[----:B------:R-:W-:Y:S02]  /*1260*/  DFMA R30, R42, R52, R30 ;  /* 0x000000342a1e722b */ /* 0x000fe4000000001e */
[----:B-----5:R-:W-:Y:S01]  /*1270*/  DFMA R40, R46, R58, R40 ;  /* 0x0000003a2e28722b */ /* 0x020fe20000000028 */
[----:B------:R-:W1:Y:S01]  /*1280*/  LDS.64 R52, [R4+0x180] ;  /* 0x0001800004347984 */ /* 0x000e620000000a00 */
[-C--:B0-----:R-:W-:Y:S02]  /*1290*/  DFMA R34, R22, R50.reuse, R34 ;  /* 0x000000321622722b */ /* 0x081fe40000000022 */
[----:B------:R-:W-:Y:S02]  /*12a0*/  DFMA R36, R44, R50, R36 ;  /* 0x000000322c24722b */ /* 0x000fe40000000024 */
[----:B------:R-:W-:Y:S02]  /*12b0*/  DFMA R22, R22, R58, R48 ;  /* 0x0000003a1616722b */ /* 0x000fe40000000030 */
[----:B------:R-:W-:-:S02]  /*12c0*/  DFMA R32, R46, R50, R32 ;  /* 0x000000322e20722b */ /* 0x000fc40000000020 */
[----:B------:R-:W-:Y:S01]  /*12d0*/  DFMA R38, R42, R50, R38 ;  /* 0x000000322a26722b */ /* 0x000fe20000000026 */
[----:B------:R-:W0:Y:S01]  /*12e0*/  LDS.64 R46, [R4+0x80] ;  /* 0x00008000042e7984 */ /* 0x000e220000000a00 */
[-C--:B------:R-:W-:Y:S02]  /*12f0*/  DFMA R44, R44, R58.reuse, R10 ;  /* 0x0000003a2c2c722b */ /* 0x080fe4000000000a */
[----:B------:R-:W-:Y:S01]  /*1300*/  DFMA R48, R42, R58, R12 ;  /* 0x0000003a2a30722b */ /* 0x000fe2000000000c */
[----:B------:R-:W2:Y:S01]  /*1310*/  LDS.64 R50, [R4] ;  /* 0x0000000004327984 */ /* 0x000ea20000000a00 */
[----:B-1----:R-:W-:-:S03]  /*1320*/  DFMA R20, R52, R60, R20 ;  /* 0x0000003c3414722b */ /* 0x002fc60000000014 */
[----:B------:R-:W1:Y:S04]  /*1330*/  LDS.64 R10, [R4+0x100] ;  /* 0x00010000040a7984 */ /* 0x000e680000000a00 */
[----:B------:R-:W3:Y:S04]  /*1340*/  LDS.64 R58, [R56+0x80] ;  /* 0x00008000383a7984 */ /* 0x000ee80000000a00 */
[----:B------:R-:W4:Y:S04]  /*1350*/  LDS.64 R12, [R56+0x100] ;  /* 0x00010000380c7984 */ /* 0x000f280000000a00 */
[----:B------:R-:W5:Y:S01]  /*1360*/  LDS.64 R42, [R56+0x180] ;  /* 0x00018000382a7984 */ /* 0x000f620000000a00 */
[----:B0-----:R-:W-:-:S02]  /*1370*/  DFMA R16, R46, R60, R16 ;  /* 0x0000003c2e10722b */ /* 0x001fc40000000010 */
[-C--:B--2---:R-:W-:Y:S02]  /*1380*/  DFMA R14, R50, R60.reuse, R14 ;  /* 0x0000003c320e722b */ /* 0x084fe4000000000e */
[----:B-1----:R-:W-:Y:S01]  /*1390*/  DFMA R18, R10, R60, R18 ;  /* 0x0000003c0a12722b */ /* 0x002fe20000000012 */
[----:B------:R-:W-:Y:S01]  /*13a0*/  LDS.64 R60, [R56+0x200] ;  /* 0x00020000383c7984 */ /* 0x000fe20000000a00 */
[-C--:B---3--:R-:W-:Y:S02]  /*13b0*/  DFMA R30, R52, R58.reuse, R30 ;  /* 0x0000003a341e722b */ /* 0x088fe4000000001e */
[C---:B------:R-:W-:Y:S02]  /*13c0*/  DFMA R24, R50.reuse, R58, R24 ;  /* 0x0000003a3218722b */ /* 0x040fe40000000018 */
[-C--:B----4-:R-:W-:Y:S02]  /*13d0*/  DFMA R32, R50, R12.reuse, R32 ;  /* 0x0000000c3220722b */ /* 0x090fe40000000020 */
[----:B------:R-:W-:-:S02]  /*13e0*/  DFMA R34, R46, R12, R34 ;  /* 0x0000000c2e22722b */ /* 0x000fc40000000022 */
[-C--:B------:R-:W-:Y:S02]  /*13f0*/  DFMA R36, R10, R12.reuse, R36 ;  /* 0x0000000c0a24722b */ /* 0x080fe40000000024 */
[----:B------:R-:W-:Y:S02]  /*1400*/  DFMA R38, R52, R12, R38 ;  /* 0x0000000c3426722b */ /* 0x000fe40000000026 */
[-C--:B------:R-:W-:Y:S02]  /*1410*/  DFMA R26, R46, R58.reuse, R26 ;  /* 0x0000003a2e1a722b */ /* 0x080fe4000000001a */
[----:B------:R-:W-:Y:S02]  /*1420*/  DFMA R28, R10, R58, R28 ;  /* 0x0000003a0a1c722b */ /* 0x000fe4000000001c */
[-C--:B-----5:R-:W-:Y:S01]  /*1430*/  DFMA R40, R50, R42.reuse, R40 ;  /* 0x0000002a3228722b */ /* 0x0a0fe20000000028 */
[----:B------:R-:W-:Y:S01]  /*1440*/  LDS.64 R58, [R56+0x280] ;  /* 0x00028000383a7984 */ /* 0x000fe20000000a00 */
[----:B------:R-:W-:-:S02]  /*1450*/  DFMA R22, R46, R42, R22 ;  /* 0x0000002a2e16722b */ /* 0x000fc40000000016 */
[-C--:B------:R-:W-:Y:S01]  /*1460*/  DFMA R12, R10, R42.reuse, R44 ;  /* 0x0000002a0a0c722b */ /* 0x080fe2000000002c */
[----:B------:R-:W0:Y:S01]  /*1470*/  LDS.64 R46, [R4+0x200] ;  /* 0x00020000042e7984 */ /* 0x000e220000000a00 */
[----:B------:R-:W-:-:S03]  /*1480*/  DFMA R52, R52, R42, R48 ;  /* 0x0000002a3434722b */ /* 0x000fc60000000030 */
[----:B------:R-:W1:Y:S04]  /*1490*/  LDS.64 R44, [R4+0x280] ;  /* 0x00028000042c7984 */ /* 0x000e680000000a00 */
[----:B------:R-:W2:Y:S04]  /*14a0*/  LDS.64 R10, [R4+0x300] ;  /* 0x00030000040a7984 */ /* 0x000ea80000000a00 */
[----:B------:R-:W3:Y:S04]  /*14b0*/  LDS.64 R42, [R56+0x300] ;  /* 0x00030000382a7984 */ /* 0x000ee80000000a00 */
[----:B------:R-:W4:Y:S04]  /*14c0*/  LDS.64 R48, [R56+0x380] ;  /* 0x0003800038307984 */ /* 0x000f280000000a00 */
[----:B------:R-:W5:Y:S01]  /*14d0*/  LDS.64 R50, [R4+0x380] ;  /* 0x0003800004327984 */ /* 0x000f620000000a00 */
[----:B0-----:R-:W-:-:S02]  /*14e0*/  DFMA R14, R46, R60, R14 ;  /* 0x0000003c2e0e722b */ /* 0x001fc4000000000e */
[----:B------:R-:W-:Y:S02]  /*14f0*/  DFMA R24, R46, R58, R24 ;  /* 0x0000003a2e18722b */ /* 0x000fe40000000018 */
[C---:B-1----:R-:W-:Y:S02]  /*1500*/  DFMA R16, R44.reuse, R60, R16 ;  /* 0x0000003c2c10722b */ /* 0x042fe40000000010 */
[----:B------:R-:W-:Y:S02]  /*1510*/  DFMA R26, R44, R58, R26 ;  /* 0x0000003a2c1a722b */ /* 0x000fe4000000001a */
[C---:B--2---:R-:W-:Y:S02]  /*1520*/  DFMA R18, R10.reuse, R60, R18 ;  /* 0x0000003c0a12722b */ /* 0x044fe40000000012 */
[----:B------:R-:W-:Y:S02]  /*1530*/  DFMA R28, R10, R58, R28 ;  /* 0x0000003a0a1c722b */ /* 0x000fe4000000001c */
[----:B---3--:R-:W-:-:S02]  /*1540*/  DFMA R32, R46, R42, R32 ;  /* 0x0000002a2e20722b */ /* 0x008fc40000000020 */
[-C--:B------:R-:W-:Y:S02]  /*1550*/  DFMA R34, R44, R42.reuse, R34 ;  /* 0x0000002a2c22722b */ /* 0x080fe40000000022 */
[----:B------:R-:W-:Y:S02]  /*1560*/  DFMA R36, R10, R42, R36 ;  /* 0x0000002a0a24722b */ /* 0x000fe40000000024 */
[-C--:B----4-:R-:W-:Y:S02]  /*1570*/  DFMA R46, R46, R48.reuse, R40 ;  /* 0x000000302e2e722b */ /* 0x090fe40000000028 */
[-C--:B------:R-:W-:Y:S01]  /*1580*/  DFMA R44, R44, R48.reuse, R22 ;  /* 0x000000302c2c722b */ /* 0x080fe20000000016 */
[----:B------:R-:W-:Y:S01]  /*1590*/  LDS.64 R40, [R4+0x400] ;  /* 0x0004000004287984 */ /* 0x000fe20000000a00 */
[----:B------:R-:W-:Y:S02]  /*15a0*/  DFMA R10, R10, R48, R12 ;  /* 0x000000300a0a722b */ /* 0x000fe4000000000c */
[C---:B-----5:R-:W-:Y:S01]  /*15b0*/  DFMA R20, R50.reuse, R60, R20 ;  /* 0x0000003c3214722b */ /* 0x060fe20000000014 */
[----:B------:R-:W-:Y:S01]  /*15c0*/  LDS.64 R22, [R4+0x480] ;  /* 0x0004800004167984 */ /* 0x000fe20000000a00 */
[----:B------:R-:W-:-:S02]  /*15d0*/  DFMA R30, R50, R58, R30 ;  /* 0x0000003a321e722b */ /* 0x000fc4000000001e */
[C---:B------:R-:W-:Y:S01]  /*15e0*/  DFMA R38, R50.reuse, R42, R38 ;  /* 0x0000002a3226722b */ /* 0x040fe20000000026 */
        /* <DEDUP_REMOVED lines=8> */
[-C--:B------:R-:W-:Y:S02]  /*1670*/  DFMA R16, R22, R60.reuse, R16 ;  /* 0x0000003c1610722b */ /* 0x080fe40000000010 */
[----:B-1----:R-:W-:Y:S02]  /*1680*/  DFMA R18, R12, R60, R18 ;  /* 0x0000003c0c12722b */ /* 0x002fe40000000012 */
[-C--:B--2---:R-:W-:Y:S02]  /*1690*/  DFMA R24, R40, R58.reuse, R24 ;  /* 0x0000003a2818722b */ /* 0x084fe40000000018 */
[-C--:B------:R-:W-:Y:S02]  /*16a0*/  DFMA R26, R22, R58.reuse, R26 ;  /* 0x0000003a161a722b */ /* 0x080fe4000000001a */
        /* <DEDUP_REMOVED lines=45> */
[C---:B-1----:R-:W-:Y:S02]  /*1980*/  DFMA R14, R42.reuse, R60, R14 ;  /* 0x0000003c2a0e722b */ /* 0x042fe4000000000e */
        /* <DEDUP_REMOVED lines=41> */
[----:B------:R2:W3:Y:S04]  /*1c20*/  LDS.64 R12, [R4+0xd80] ;  /* 0x000d8000040c7984 */ /* 0x0004e80000000a00 */
[----:B------:R-:W4:Y:S04]  /*1c30*/  LDS.64 R58, [R56+0xc80] ;  /* 0x000c8000383a7984 */ /* 0x000f280000000a00 */
[----:B------:R-:W5:Y:S01]  /*1c40*/  LDS.64 R52, [R56+0xd00] ;  /* 0x000d000038347984 */ /* 0x000f620000000a00 */
[----:B--2---:R-:W-:-:S03]  /*1c50*/  IADD3 R4, PT, PT, R4, 0x1000, RZ ;  /* 0x0000100004047810 */ /* 0x004fc60007ffe0ff */
[----:B------:R2:W5:Y:S02]  /*1c60*/  LDS.64 R50, [R56+0xd80] ;  /* 0x000d800038327984 */ /* 0x0005640000000a00 */
[----:B--2---:R-:W-:Y:S01]  /*1c70*/  VIADD R56, R56, 0x1000 ;  /* 0x0000100038387836 */ /* 0x004fe20000000000 */
[-C--:B0-----:R-:W-:Y:S02]  /*1c80*/  DFMA R14, R40, R60.reuse, R14 ;  /* 0x0000003c280e722b */ /* 0x081fe4000000000e */
[-C--:B------:R-:W-:Y:S02]  /*1c90*/  DFMA R18, R42, R60.reuse, R18 ;  /* 0x0000003c2a12722b */ /* 0x080fe40000000012 */
[-C--:B-1----:R-:W-:Y:S02]  /*1ca0*/  DFMA R16, R48, R60.reuse, R16 ;  /* 0x0000003c3010722b */ /* 0x082fe40000000010 */
[----:B---3--:R-:W-:Y:S02]  /*1cb0*/  DFMA R20, R12, R60, R20 ;  /* 0x0000003c0c14722b */ /* 0x008fe40000000014 */
[----:B----4-:R-:W-:-:S02]  /*1cc0*/  DFMA R24, R40, R58, R24 ;  /* 0x0000003a2818722b */ /* 0x010fc40000000018 */
[-C--:B------:R-:W-:Y:S02]  /*1cd0*/  DFMA R26, R48, R58.reuse, R26 ;  /* 0x0000003a301a722b */ /* 0x080fe4000000001a */
[----:B------:R-:W-:Y:S02]  /*1ce0*/  DFMA R30, R12, R58, R30 ;  /* 0x0000003a0c1e722b */ /* 0x000fe4000000001e */
[-C--:B-----5:R-:W-:Y:S02]  /*1cf0*/  DFMA R32, R40, R52.reuse, R32 ;  /* 0x000000342820722b */ /* 0x0a0fe40000000020 */
[-C--:B------:R-:W-:Y:S02]  /*1d00*/  DFMA R34, R48, R52.reuse, R34 ;  /* 0x000000343022722b */ /* 0x080fe40000000022 */
[----:B------:R-:W-:Y:S02]  /*1d10*/  DFMA R38, R12, R52, R38 ;  /* 0x000000340c26722b */ /* 0x000fe40000000026 */
[----:B------:R-:W-:-:S02]  /*1d20*/  DFMA R28, R42, R58, R28 ;  /* 0x0000003a2a1c722b */ /* 0x000fc4000000001c */
[----:B------:R-:W-:Y:S02]  /*1d30*/  DFMA R36, R42, R52, R36 ;  /* 0x000000342a24722b */ /* 0x000fe40000000024 */
[-C--:B------:R-:W-:Y:S02]  /*1d40*/  DFMA R40, R40, R50.reuse, R46 ;  /* 0x000000322828722b */ /* 0x080fe4000000002e */
[-C--:B------:R-:W-:Y:S02]  /*1d50*/  DFMA R48, R48, R50.reuse, R44 ;  /* 0x000000323030722b */ /* 0x080fe4000000002c */
[-C--:B------:R-:W-:Y:S02]  /*1d60*/  DFMA R10, R42, R50.reuse, R10 ;  /* 0x000000322a0a722b */ /* 0x080fe4000000000a */
[----:B------:R-:W-:Y:S01]  /*1d70*/  DFMA R12, R12, R50, R22 ;  /* 0x000000320c0c722b */ /* 0x000fe20000000016 */
[----:B------:R-:W-:Y:S10]  /*1d80*/  BRA.U !UP2, `(.L_x_42) ;  /* 0xfffffff10aec7547 */ /* 0x000ff4000b83ffff */
[----:B------:R-:W-:-:S05]  /*1d90*/  UMOV UR6, UR7 ;  /* 0x0000000700067c82 */ /* 0x000fca0008000000 */
.L_x_41:
[----:B------:R-:W-:-:S04]  /*1da0*/  UIADD3 UR7, UPT, UPT, -UR10, URZ, URZ ;  /* 0x000000ff0a077290 */ /* 0x000fc8000fffe1ff */
[----:B------:R-:W-:-:S09]  /*1db0*/  UISETP.GT.AND UP2, UPT, UR7, 0x2, UPT ;  /* 0x000000020700788c */ /* 0x000fd2000bf44270 */
[----:B------:R-:W-:Y:S05]  /*1dc0*/  BRA.U !UP2, `(.L_x_43) ;  /* 0x000000050a947547 */ /* 0x000fea000b800000 */
[----:B------:R-:W-:Y:S01]  /*1dd0*/  LDS.64 R42, [R4+-0x200] ;  /* 0xfffe0000042a7984 */ /* 0x000fe20000000a00 */
[----:B------:R-:W-:Y:S02]  /*1de0*/  ULOP3.LUT UR6, UR8, 0x7ffffffe, URZ, 0xc0, !UPT ;  /* 0x7ffffffe08067892 */ /* 0x000fe4000f8ec0ff */
[----:B------:R-:W-:Y:S01]  /*1df0*/  UIADD3 UR10, UPT, UPT, UR10, 0x4, URZ ;  /* 0x000000040a0a7890 */ /* 0x000fe2000fffe0ff */
[----:B------:R-:W0:Y:S01]  /*1e00*/  LDS.64 R46, [R56+-0x200] ;  /* 0xfffe0000382e7984 */ /* 0x000e220000000a00 */
[----:B------:R-:W-:-:S03]  /*1e10*/  UPLOP3.LUT UP0, UPT, UPT, UPT, UPT, 0x40, 0x4 ;  /* 0x000000000004789c */ /* 0x000fc60003f0e870 */
        /* <DEDUP_REMOVED lines=12> */
[----:B------:R-:W-:Y:S02]  /*1ee0*/  DFMA R30, R52, R58, R30 ;  /* 0x0000003a341e722b */ /* 0x000fe4000000001e */
[----:B-----5:R-:W-:-:S02]  /*1ef0*/  DFMA R32, R42, R50, R32 ;  /* 0x000000322a20722b */ /* 0x020fc40000000020 */
[----:B------:R-:W-:Y:S02]  /*1f00*/  DFMA R38, R52, R50, R38 ;  /* 0x000000323426722b */ /* 0x000fe40000000026 */
[-C--:B------:R-:W-:Y:S02]  /*1f10*/  DFMA R26, R44, R58.reuse, R26 ;  /* 0x0000003a2c1a722b */ /* 0x080fe4000000001a */
[----:B------:R-:W-:Y:S02]  /*1f20*/  DFMA R28, R22, R58, R28 ;  /* 0x0000003a161c722b */ /* 0x000fe4000000001c */
[-C--:B------:R-:W-:Y:S01]  /*1f30*/  DFMA R34, R44, R50.reuse, R34 ;  /* 0x000000322c22722b */ /* 0x080fe20000000022 */
[----:B------:R-:W-:Y:S01]  /*1f40*/  LDS.64 R58, [R56+0x80] ;  /* 0x00008000383a7984 */ /* 0x000fe20000000a00 */
[----:B------:R-:W-:-:S03]  /*1f50*/  DFMA R36, R22, R50, R36 ;  /* 0x000000321624722b */ /* 0x000fc60000000024 */
[----:B------:R-:W1:Y:S01]  /*1f60*/  LDS.64 R50, [R4] ;  /* 0x0000000004327984 */ /* 0x000e620000000a00 */
[-C--:B0-----:R-:W-:Y:S02]  /*1f70*/  DFMA R42, R42, R46.reuse, R40 ;  /* 0x0000002e2a2a722b */ /* 0x081fe40000000028 */
[-C--:B------:R-:W-:Y:S02]  /*1f80*/  DFMA R40, R44, R46.reuse, R48 ;  /* 0x0000002e2c28722b */ /* 0x080fe40000000030 */
[-C--:B------:R-:W-:Y:S01]  /*1f90*/  DFMA R10, R22, R46.reuse, R10 ;  /* 0x0000002e160a722b */ /* 0x080fe2000000000a */
[----:B------:R-:W0:Y:S01]  /*1fa0*/  LDS.64 R48, [R4+0x80] ;  /* 0x0000800004307984 */ /* 0x000e220000000a00 */
[----:B------:R-:W-:-:S03]  /*1fb0*/  DFMA R52, R52, R46, R12 ;  /* 0x0000002e3434722b */ /* 0x000fc6000000000c */
[----:B------:R-:W2:Y:S04]  /*1fc0*/  LDS.64 R44, [R4+0x100] ;  /* 0x00010000042c7984 */ /* 0x000ea80000000a00 */
[----:B------:R-:W3:Y:S04]  /*1fd0*/  LDS.64 R46, [R56+0x100] ;  /* 0x00010000382e7984 */ /* 0x000ee80000000a00 */
[----:B------:R-:W4:Y:S01]  /*1fe0*/  LDS.64 R12, [R56+0x180] ;  /* 0x00018000380c7984 */ /* 0x000f220000000a00 */
[----:B-1----:R-:W-:-:S03]  /*1ff0*/  DFMA R14, R50, R60, R14 ;  /* 0x0000003c320e722b */ /* 0x002fc6000000000e */
[----:B------:R-:W1:Y:S01]  /*2000*/  LDS.64 R22, [R4+0x180] ;  /* 0x0001800004167984 */ /* 0x000e620000000a00 */
[----:B------:R-:W-:Y:S02]  /*2010*/  DFMA R24, R50, R58, R24 ;  /* 0x0000003a3218722b */ /* 0x000fe40000000018 */
[C---:B0-----:R-:W-:Y:S02]  /*2020*/  DFMA R16, R48.reuse, R60, R16 ;  /* 0x0000003c3010722b */ /* 0x041fe40000000010 */
        /* <DEDUP_REMOVED lines=10> */
[C---:B-1----:R-:W-:Y:S01]  /*20d0*/  DFMA R20, R22.reuse, R60, R20 ;  /* 0x0000003c1614722b */ /* 0x042fe20000000014 */
        /* <DEDUP_REMOVED lines=12> */
[-C--:B-1----:R-:W-:Y:S02]  /*21a0*/  DFMA R24, R40, R58.reuse, R24 ;  /* 0x0000003a2818722b */ /* 0x082fe40000000018 */
[----:B------:R-:W-:Y:S02]  /*21b0*/  DFMA R26, R42, R58, R26 ;  /* 0x0000003a2a1a722b */ /* 0x000fe4000000001a */
[-C--:B--2---:R-:W-:Y:S02]  /*21c0*/  DFMA R32, R40, R52.reuse, R32 ;  /* 0x000000342820722b */ /* 0x084fe40000000020 */
[----:B------:R-:W-:Y:S02]  /*21d0*/  DFMA R34, R42, R52, R34 ;  /* 0x000000342a22722b */ /* 0x000fe40000000022 */
[----:B---3--:R-:W-:-:S02]  /*21e0*/  DFMA R18, R46, R60, R18 ;  /* 0x0000003c2e12722b */ /* 0x008fc40000000012 */
[----:B------:R-:W-:Y:S02]  /*21f0*/  DFMA R28, R46, R58, R28 ;  /* 0x0000003a2e1c722b */ /* 0x000fe4000000001c */
[C---:B----4-:R-:W-:Y:S02]  /*2200*/  DFMA R20, R10.reuse, R60, R20 ;  /* 0x0000003c0a14722b */ /* 0x050fe40000000014 */
[----:B------:R-:W-:Y:S01]  /*2210*/  DFMA R30, R10, R58, R30 ;  /* 0x0000003a0a1e722b */ /* 0x000fe2000000001e */
[----:B------:R-:W-:Y:S01]  /*2220*/  LDS.64 R60, [R56+0x400] ;  /* 0x00040000383c7984 */ /* 0x000fe20000000a00 */
[-C--:B------:R-:W-:Y:S02]  /*2230*/  DFMA R36, R46, R52.reuse, R36 ;  /* 0x000000342e24722b */ /* 0x080fe40000000024 */
[----:B------:R-:W-:Y:S01]  /*2240*/  DFMA R38, R10, R52, R38 ;  /* 0x000000340a26722b */ /* 0x000fe20000000026 */
[----:B------:R-:W-:Y:S01]  /*2250*/  LDS.64 R58, [R56+0x480] ;  /* 0x00048000383a7984 */ /* 0x000fe20000000a00 */
[----:B-----5:R-:W-:-:S02]  /*2260*/  DFMA R40, R40, R22, R50 ;  /* 0x000000162828722b */ /* 0x020fc40000000032 */
[-C--:B------:R-:W-:Y:S01]  /*2270*/  DFMA R42, R42, R22.reuse, R48 ;  /* 0x000000162a2a722b */ /* 0x080fe20000000030 */
[----:B------:R-:W0:Y:S01]  /*2280*/  LDS.64 R50, [R4+0x500] ;  /* 0x0005000004327984 */ /* 0x000e220000000a00 */
[-C--:B------:R-:W-:Y:S02]  /*2290*/  DFMA R44, R46, R22.reuse, R44 ;  /* 0x000000162e2c722b */ /* 0x080fe4000000002c */
[----:B------:R-:W-:Y:S01]  /*22a0*/  DFMA R12, R10, R22, R12 ;  /* 0x000000160a0c722b */ /* 0x000fe2000000000c */
[----:B------:R-:W1:Y:S04]  /*22b0*/  LDS.64 R46, [R4+0x400] ;  /* 0x00040000042e7984 */ /* 0x000e680000000a00 */
[----:B------:R-:W2:Y:S04]  /*22c0*/  LDS.64 R48, [R4+0x480] ;  /* 0x0004800004307984 */ /* 0x000ea80000000a00 */
[----:B------:R3:W4:Y:S04]  /*22d0*/  LDS.64 R52, [R4+0x580] ;  /* 0x0005800004347984 */ /* 0x0007280000000a00 */
[----:B------:R-:W5:Y:S04]  /*22e0*/  LDS.64 R10, [R56+0x500] ;  /* 0x00050000380a7984 */ /* 0x000f680000000a00 */
[----:B------:R3:W5:Y:S02]  /*22f0*/  LDS.64 R22, [R56+0x580] ;  /* 0x0005800038167984 */ /* 0x0007640000000a00 */
[----:B---3--:R-:W-:Y:S01]  /*2300*/  IADD3 R4, PT, PT, R4, 0x800, RZ ;  /* 0x0000080004047810 */ /* 0x008fe20007ffe0ff */
[----:B------:R-:W-:Y:S01]  /*2310*/  VIADD R56, R56, 0x800 ;  /* 0x0000080038387836 */ /* 0x000fe20000000000 */
[----:B0-----:R-:W-:-:S02]  /*2320*/  DFMA R18, R50, R60, R18 ;  /* 0x0000003c3212722b */ /* 0x001fc40000000012 */
[----:B------:R-:W-:Y:S02]  /*2330*/  DFMA R28, R50, R58, R28 ;  /* 0x0000003a321c722b */ /* 0x000fe4000000001c */
[C---:B-1----:R-:W-:Y:S02]  /*2340*/  DFMA R14, R46.reuse, R60, R14 ;  /* 0x0000003c2e0e722b */ /* 0x042fe4000000000e */
[----:B------:R-:W-:Y:S02]  /*2350*/  DFMA R24, R46, R58, R24 ;  /* 0x0000003a2e18722b */ /* 0x000fe40000000018 */
[C---:B--2---:R-:W-:Y:S02]  /*2360*/  DFMA R16, R48.reuse, R60, R16 ;  /* 0x0000003c3010722b */ /* 0x044fe40000000010 */
[----:B------:R-:W-:Y:S02]  /*2370*/  DFMA R26, R48, R58, R26 ;  /* 0x0000003a301a722b */ /* 0x000fe4000000001a */
[----:B----4-:R-:W-:-:S02]  /*2380*/  DFMA R20, R52, R60, R20 ;  /* 0x0000003c3414722b */ /* 0x010fc40000000014 */
[----:B------:R-:W-:Y:S02]  /*2390*/  DFMA R30, R52, R58, R30 ;  /* 0x0000003a341e722b */ /* 0x000fe4000000001e */
[-C--:B-----5:R-:W-:Y:S02]  /*23a0*/  DFMA R32, R46, R10.reuse, R32 ;  /* 0x0000000a2e20722b */ /* 0x0a0fe40000000020 */
[-C--:B------:R-:W-:Y:S02]  /*23b0*/  DFMA R34, R48, R10.reuse, R34 ;  /* 0x0000000a3022722b */ /* 0x080fe40000000022 */
[-C--:B------:R-:W-:Y:S02]  /*23c0*/  DFMA R36, R50, R10.reuse, R36 ;  /* 0x0000000a3224722b */ /* 0x080fe40000000024 */
[----:B------:R-:W-:Y:S02]  /*23d0*/  DFMA R38, R52, R10, R38 ;  /* 0x0000000a3426722b */ /* 0x000fe40000000026 */
[----:B------:R-:W-:-:S02]  /*23e0*/  DFMA R40, R46, R22, R40 ;  /* 0x000000162e28722b */ /* 0x000fc40000000028 */
[-C--:B------:R-:W-:Y:S02]  /*23f0*/  DFMA R48, R48, R22.reuse, R42 ;  /* 0x000000163030722b */ /* 0x080fe4000000002a */
[-C--:B------:R-:W-:Y:S02]  /*2400*/  DFMA R10, R50, R22.reuse, R44 ;  /* 0x00000016320a722b */ /* 0x080fe4000000002c */
[----:B------:R-:W-:-:S11]  /*2410*/  DFMA R12, R52, R22, R12 ;  /* 0x00000016340c722b */ /* 0x000fd6000000000c */
.L_x_43:
[----:B------:R-:W-:-:S09]  /*2420*/  UISETP.NE.OR UP0, UPT, UR10, URZ, UP0 ;  /* 0x000000ff0a00728c */ /* 0x000fd20008705670 */
[----:B------:R-:W-:Y:S05]  /*2430*/  BRA.U !UP0, `(.L_x_39) ;  /* 0x0000000108d87547 */ /* 0x000fea000b800000 */
.L_x_40:
[----:B------:R-:W-:-:S12]  /*2440*/  ULOP3.LUT UR6, UR8, 0x7ffffffe, URZ, 0xc0, !UPT ;  /* 0x7ffffffe08067892 */ /* 0x000fd8000f8ec0ff */
.L_x_44:
[----:B------:R-:W-:Y:S01]  /*2450*/  LDS.64 R46, [R4+-0x200] ;  /* 0xfffe0000042e7984 */ /* 0x000fe20000000a00 */
[----:B------:R-:W-:-:S03]  /*2460*/  UIADD3 UR10, UPT, UPT, UR10, 0x2, URZ ;  /* 0x000000020a0a7890 */ /* 0x000fc6000fffe0ff */
[----:B------:R-:W0:Y:S01]  /*2470*/  LDS.64 R50, [R56+-0x200] ;  /* 0xfffe000038327984 */ /* 0x000e220000000a00 */
[----:B------:R-:W-:-:S03]  /*2480*/  UISETP.NE.AND UP0, UPT, UR10, URZ, UPT ;  /* 0x000000ff0a00728c */ /* 0x000fc6000bf05270 */
        /* <DEDUP_REMOVED lines=15> */
[-C--:B-----5:R-:W-:Y:S01]  /*2580*/  DFMA R40, R46, R52.reuse, R40 ;  /* 0x000000342e28722b */ /* 0x0a0fe20000000028 */
[----:B------:R-:W-:Y:S01]  /*2590*/  LDS.64 R58, [R56+0x80] ;  /* 0x00008000383a7984 */ /* 0x000fe20000000a00 */
[-C--:B------:R-:W-:Y:S02]  /*25a0*/  DFMA R48, R42, R52.reuse, R48 ;  /* 0x000000342a30722b */ /* 0x080fe40000000030 */
[----:B------:R-:W-:Y:S02]  /*25b0*/  DFMA R12, R22, R52, R12 ;  /* 0x00000034160c722b */ /* 0x000fe4000000000c */
[C---:B0-----:R-:W-:Y:S02]  /*25c0*/  DFMA R36, R44.reuse, R50, R36 ;  /* 0x000000322c24722b */ /* 0x041fe40000000024 */
[----:B------:R-:W-:-:S02]  /*25d0*/  DFMA R44, R44, R52, R10 ;  /* 0x000000342c2c722b */ /* 0x000fc4000000000a */
[-C--:B------:R-:W-:Y:S01]  /*25e0*/  DFMA R32, R46, R50.reuse, R32 ;  /* 0x000000322e20722b */ /* 0x080fe20000000020 */
[----:B------:R-:W0:Y:S01]  /*25f0*/  LDS.64 R10, [R4+0x100] ;  /* 0x00010000040a7984 */ /* 0x000e220000000a00 */
[-C--:B------:R-:W-:Y:S02]  /*2600*/  DFMA R34, R42, R50.reuse, R34 ;  /* 0x000000322a22722b */ /* 0x080fe40000000022 */
[----:B------:R-:W-:Y:S01]  /*2610*/  DFMA R38, R22, R50, R38 ;  /* 0x000000321626722b */ /* 0x000fe20000000026 */
[----:B------:R-:W1:Y:S04]  /*2620*/  LDS.64 R52, [R56+0x100] ;  /* 0x0001000038347984 */ /* 0x000e680000000a00 */
[----:B------:R-:W2:Y:S04]  /*2630*/  LDS.64 R50, [R4] ;  /* 0x0000000004327984 */ /* 0x000ea80000000a00 */
[----:B------:R-:W3:Y:S04]  /*2640*/  LDS.64 R46, [R4+0x80] ;  /* 0x00008000042e7984 */ /* 0x000ee80000000a00 */
[----:B------:R4:W5:Y:S04]  /*2650*/  LDS.64 R42, [R4+0x180] ;  /* 0x00018000042a7984 */ /* 0x0009680000000a00 */
[----:B------:R4:W5:Y:S02]  /*2660*/  LDS.64 R22, [R56+0x180] ;  /* 0x0001800038167984 */ /* 0x0009640000000a00 */
[----:B----4-:R-:W-:Y:S01]  /*2670*/  IADD3 R4, PT, PT, R4, 0x400, RZ ;  /* 0x0000040004047810 */ /* 0x010fe20007ffe0ff */
[----:B------:R-:W-:Y:S01]  /*2680*/  VIADD R56, R56, 0x400 ;  /* 0x0000040038387836 */ /* 0x000fe20000000000 */
[----:B0-----:R-:W-:-:S02]  /*2690*/  DFMA R18, R10, R60, R18 ;  /* 0x0000003c0a12722b */ /* 0x001fc40000000012 */
[C---:B------:R-:W-:Y:S02]  /*26a0*/  DFMA R28, R10.reuse, R58, R28 ;  /* 0x0000003a0a1c722b */ /* 0x040fe4000000001c */
[----:B-1----:R-:W-:Y:S02]  /*26b0*/  DFMA R36, R10, R52, R36 ;  /* 0x000000340a24722b */ /* 0x002fe40000000024 */
[C---:B--2---:R-:W-:Y:S02]  /*26c0*/  DFMA R14, R50.reuse, R60, R14 ;  /* 0x0000003c320e722b */ /* 0x044fe4000000000e */
[----:B------:R-:W-:Y:S02]  /*26d0*/  DFMA R24, R50, R58, R24 ;  /* 0x0000003a3218722b */ /* 0x000fe40000000018 */
[C---:B---3--:R-:W-:Y:S02]  /*26e0*/  DFMA R16, R46.reuse, R60, R16 ;  /* 0x0000003c2e10722b */ /* 0x048fe40000000010 */
[----:B------:R-:W-:-:S02]  /*26f0*/  DFMA R26, R46, R58, R26 ;  /* 0x0000003a2e1a722b */ /* 0x000fc4000000001a */
[C---:B-----5:R-:W-:Y:S02]  /*2700*/  DFMA R20, R42.reuse, R60, R20 ;  /* 0x0000003c2a14722b */ /* 0x060fe40000000014 */
[----:B------:R-:W-:Y:S02]  /*2710*/  DFMA R30, R42, R58, R30 ;  /* 0x0000003a2a1e722b */ /* 0x000fe4000000001e */
[-C--:B------:R-:W-:Y:S02]  /*2720*/  DFMA R32, R50, R52.reuse, R32 ;  /* 0x000000343220722b */ /* 0x080fe40000000020 */
[-C--:B------:R-:W-:Y:S02]  /*2730*/  DFMA R34, R46, R52.reuse, R34 ;  /* 0x000000342e22722b */ /* 0x080fe40000000022 */
[----:B------:R-:W-:Y:S02]  /*2740*/  DFMA R38, R42, R52, R38 ;  /* 0x000000342a26722b */ /* 0x000fe40000000026 */
[----:B------:R-:W-:-:S02]  /*2750*/  DFMA R40, R50, R22, R40 ;  /* 0x000000163228722b */ /* 0x000fc40000000028 */
[-C--:B------:R-:W-:Y:S02]  /*2760*/  DFMA R48, R46, R22.reuse, R48 ;  /* 0x000000162e30722b */ /* 0x080fe40000000030 */
[-C--:B------:R-:W-:Y:S02]  /*2770*/  DFMA R10, R10, R22.reuse, R44 ;  /* 0x000000160a0a722b */ /* 0x080fe4000000002c */
[----:B------:R-:W-:Y:S01]  /*2780*/  DFMA R12, R42, R22, R12 ;  /* 0x000000162a0c722b */ /* 0x000fe2000000000c */
[----:B------:R-:W-:Y:S10]  /*2790*/  BRA.U UP0, `(.L_x_44) ;  /* 0xfffffffd002c7547 */ /* 0x000ff4000b83ffff */
.L_x_39:
[----:B------:R-:W-:-:S04]  /*27a0*/  ULOP3.LUT UR7, UR8, 0x1, URZ, 0xc0, !UPT ;  /* 0x0000000108077892 */ /* 0x000fc8000f8ec0ff */
[----:B------:R-:W-:-:S09]  /*27b0*/  UISETP.NE.U32.AND UP0, UPT, UR7, 0x1, UPT ;  /* 0x000000010700788c */ /* 0x000fd2000bf05070 */
[----:B------:R-:W-:Y:S05]  /*27c0*/  BRA.U UP0, `(.L_x_38) ;  /* 0x0000000100847547 */ /* 0x000fea000b800000 */
[----:B------:R-:W1:Y:S01]  /*27d0*/  S2UR UR9, SR_CgaCtaId ;  /* 0x00000000000979c3 */ /* 0x000e620000008800 */
[----:B------:R-:W-:Y:S02]  /*27e0*/  UMOV UR7, 0x400 ;  /* 0x0000040000077882 */ /* 0x000fe40000000000 */
[----:B------:R-:W-:Y:S02]  /*27f0*/  UIADD3 UR8, UPT, UPT, UR7, 0x2000, URZ ;  /* 0x0000200007087890 */ /* 0x000fe4000fffe0ff */
[----:B-1----:R-:W-:Y:S02]  /*2800*/  ULEA UR7, UR9, UR7, 0x18 ;  /* 0x0000000709077291 */ /* 0x002fe4000f8ec0ff */
[----:B------:R-:W-:Y:S02]  /*2810*/  ULEA UR8, UR9, UR8, 0x18 ;  /* 0x0000000809087291 */ /* 0x000fe4000f8ec0ff */
[----:B------:R-:W-:Y:S02]  /*2820*/  ULEA UR7, UR6, UR7, 0x9 ;  /* 0x0000000706077291 */ /* 0x000fe4000f8e48ff */
[----:B------:R-:W-:-:S04]  /*2830*/  ULEA UR6, UR6, UR8, 0x9 ;  /* 0x0000000806067291 */ /* 0x000fc8000f8e48ff */
[----:B------:R-:W-:Y:S02]  /*2840*/  LEA R60, R8, UR7, 0x3 ;  /* 0x00000007083c7c11 */ /* 0x000fe4000f8e18ff */
[----:B------:R-:W-:-:S03]  /*2850*/  LEA R4, R0, UR6, 0x3 ;  /* 0x0000000600047c11 */ /* 0x000fc6000f8e18ff */
[----:B0-----:R-:W-:Y:S04]  /*2860*/  LDS.64 R22, [R60] ;  /* 0x000000003c167984 */ /* 0x001fe80000000a00 */
[----:B------:R-:W0:Y:S04]  /*2870*/  LDS.64 R50, [R4] ;  /* 0x0000000004327984 */ /* 0x000e280000000a00 */
[----:B------:R-:W1:Y:S04]  /*2880*/  LDS.64 R52, [R4+0x80] ;  /* 0x0000800004347984 */ /* 0x000e680000000a00 */
[----:B------:R-:W2:Y:S04]  /*2890*/  LDS.64 R56, [R4+0x100] ;  /* 0x0001000004387984 */ /* 0x000ea80000000a00 */
[----:B------:R-:W3:Y:S04]  /*28a0*/  LDS.64 R58, [R4+0x180] ;  /* 0x00018000043a7984 */ /* 0x000ee80000000a00 */
[----:B------:R-:W4:Y:S04]  /*28b0*/  LDS.64 R42, [R60+0x80] ;  /* 0x000080003c2a7984 */ /* 0x000f280000000a00 */
[----:B------:R-:W5:Y:S04]  /*28c0*/  LDS.64 R44, [R60+0x100] ;  /* 0x000100003c2c7984 */ /* 0x000f680000000a00 */
[----:B------:R-:W5:Y:S01]  /*28d0*/  LDS.64 R46, [R60+0x180] ;  /* 0x000180003c2e7984 */ /* 0x000f620000000a00 */
[----:B0-----:R-:W-:-:S02]  /*28e0*/  DFMA R14, R50, R22, R14 ;  /* 0x00000016320e722b */ /* 0x001fc4000000000e */
[-C--:B-1----:R-:W-:Y:S02]  /*28f0*/  DFMA R16, R52, R22.reuse, R16 ;  /* 0x000000163410722b */ /* 0x082fe40000000010 */
[-C--:B--2---:R-:W-:Y:S02]  /*2900*/  DFMA R18, R56, R22.reuse, R18 ;  /* 0x000000163812722b */ /* 0x084fe40000000012 */
[----:B---3--:R-:W-:Y:S02]  /*2910*/  DFMA R20, R58, R22, R20 ;  /* 0x000000163a14722b */ /* 0x008fe40000000014 */
[-C--:B----4-:R-:W-:Y:S02]  /*2920*/  DFMA R24, R50, R42.reuse, R24 ;  /* 0x0000002a3218722b */ /* 0x090fe40000000018 */
[-C--:B------:R-:W-:Y:S02]  /*2930*/  DFMA R26, R52, R42.reuse, R26 ;  /* 0x0000002a341a722b */ /* 0x080fe4000000001a */
[----:B------:R-:W-:-:S02]  /*2940*/  DFMA R28, R56, R42, R28 ;  /* 0x0000002a381c722b */ /* 0x000fc4000000001c */
        /* <DEDUP_REMOVED lines=9> */
.L_x_38:
[----:B------:R-:W-:Y:S06]  /*29e0*/  BAR.SYNC.DEFER_BLOCKING 0x0 ;  /* 0x0000000000007b1d */ /* 0x000fec0000010000 */
[----:B------:R-:W-:Y:S05]  /*29f0*/  BRA.U !UP1, `(.L_x_45) ;  /* 0xffffffe109a07547 */ /* 0x000fea000b83ffff */
.L_x_35:
[----:B0-----:R-:W0:Y:S01]  /*2a00*/  LDC.64 R46, c[0x0][0x380] ;  /* 0x0000e000ff2e7b82 */ /* 0x001e220000000a00 */
[----:B------:R-:W1:Y:S07]  /*2a10*/  LDCU UR6, c[0x0][0x398] ;  /* 0x00007300ff0677ac */ /* 0x000e6e0008000800 */
[----:B------:R-:W2:Y:S08]  /*2a20*/  LDC R9, c[0x0][0x3d8] ;  /* 0x0000f600ff097b82 */ /* 0x000eb00000000800 */
[----:B------:R-:W3:Y:S01]  /*2a30*/  LDC R7, c[0x0][0x3d4] ;  /* 0x0000f500ff077b82 */ /* 0x000ee20000000800 */
[----:B-1----:R-:W-:-:S04]  /*2a40*/  IMAD R3, R3, UR6, R6 ;  /* 0x0000000603037c24 */ /* 0x002fc8000f8e0206 */
[----:B0-----:R-:W-:-:S05]  /*2a50*/  IMAD.WIDE R46, R3, 0x8, R46 ;  /* 0x00000008032e7825 */ /* 0x001fca00078e022e */
[----:B------:R0:W-:Y:S01]  /*2a60*/  STG.E.64 desc[UR12][R46.64], R14 ;  /* 0x0000000e2e007986 */ /* 0x0001e2000c101b0c */
[----:B--2---:R-:W-:-:S04]  /*2a70*/  IMAD.WIDE R44, R9, 0x8, R46 ;  /* 0x00000008092c7825 */ /* 0x004fc800078e022e */
[----:B------:R-:W-:-:S04]  /*2a80*/  IMAD.WIDE R4, R9, 0x8, R44 ;  /* 0x0000000809047825 */ /* 0x000fc800078e022c */
[----:B---3--:R-:W-:-:S04]  /*2a90*/  IMAD.WIDE R50, R7, 0x8, R46 ;  /* 0x0000000807327825 */ /* 0x008fc800078e022e */
[----:B------:R-:W-:Y:S01]  /*2aa0*/  IMAD.WIDE R2, R9, 0x8, R4 ;  /* 0x0000000809027825 */ /* 0x000fe200078e0204 */
[----:B------:R-:W-:Y:S03]  /*2ab0*/  STG.E.64 desc[UR12][R50.64], R24 ;  /* 0x0000001832007986 */ /* 0x000fe6000c101b0c */
[----:B------:R-:W-:-:S04]  /*2ac0*/  IMAD.WIDE R8, R7, 0x8, R44 ;  /* 0x0000000807087825 */ /* 0x000fc800078e022c */
[----:B------:R-:W-:-:S04]  /*2ad0*/  IMAD.WIDE R52, R7, 0x8, R50 ;  /* 0x0000000807347825 */ /* 0x000fc800078e0232 */
[C---:B------:R-:W-:Y:S01]  /*2ae0*/  IMAD.WIDE R42, R7.reuse, 0x8, R4 ;  /* 0x00000008072a7825 */ /* 0x040fe200078e0204 */
[----:B------:R-:W-:Y:S03]  /*2af0*/  STG.E.64 desc[UR12][R52.64], R32 ;  /* 0x0000002034007986 */ /* 0x000fe6000c101b0c */
[----:B------:R-:W-:-:S04]  /*2b00*/  IMAD.WIDE R56, R7, 0x8, R8 ;  /* 0x0000000807387825 */ /* 0x000fc800078e0208 */
[----:B------:R-:W-:-:S04]  /*2b10*/  IMAD.WIDE R54, R7, 0x8, R52 ;  /* 0x0000000807367825 */ /* 0x000fc800078e0234 */
[C---:B------:R-:W-:Y:S01]  /*2b20*/  IMAD.WIDE R22, R7.reuse, 0x8, R2 ;  /* 0x0000000807167825 */ /* 0x040fe200078e0202 */
[----:B------:R-:W-:Y:S03]  /*2b30*/  STG.E.64 desc[UR12][R54.64], R40 ;  /* 0x0000002836007986 */ /* 0x000fe6000c101b0c */
[C---:B------:R-:W-:Y:S01]  /*2b40*/  IMAD.WIDE R58, R7.reuse, 0x8, R42 ;  /* 0x00000008073a7825 */ /* 0x040fe200078e022a */
[----:B------:R-:W-:Y:S03]  /*2b50*/  STG.E.64 desc[UR12][R44.64], R16 ;  /* 0x000000102c007986 */ /* 0x000fe6000c101b0c */
[C---:B0-----:R-:W-:Y:S01]  /*2b60*/  IMAD.WIDE R14, R7.reuse, 0x8, R56 ;  /* 0x00000008070e7825 */ /* 0x041fe200078e0238 */
[----:B------:R-:W-:Y:S03]  /*2b70*/  STG.E.64 desc[UR12][R8.64], R26 ;  /* 0x0000001a08007986 */ /* 0x000fe6000c101b0c */
[C---:B------:R-:W-:Y:S01]  /*2b80*/  IMAD.WIDE R60, R7.reuse, 0x8, R22 ;  /* 0x00000008073c7825 */ /* 0x040fe200078e0216 */
[----:B------:R-:W-:Y:S03]  /*2b90*/  STG.E.64 desc[UR12][R56.64], R34 ;  /* 0x0000002238007986 */ /* 0x000fe6000c101b0c */
[C---:B------:R-:W-:Y:S01]  /*2ba0*/  IMAD.WIDE R46, R7.reuse, 0x8, R58 ;  /* 0x00000008072e7825 */ /* 0x040fe200078e023a */
[----:B------:R-:W-:Y:S03]  /*2bb0*/  STG.E.64 desc[UR12][R14.64], R48 ;  /* 0x000000300e007986 */ /* 0x000fe6000c101b0c */
[----:B------:R-:W-:Y:S01]  /*2bc0*/  IMAD.WIDE R6, R7, 0x8, R60 ;  /* 0x0000000807067825 */ /* 0x000fe200078e023c */
[----:B------:R-:W-:Y:S04]  /*2bd0*/  STG.E.64 desc[UR12][R4.64], R18 ;  /* 0x0000001204007986 */ /* 0x000fe8000c101b0c */
[----:B------:R-:W-:Y:S04]  /*2be0*/  STG.E.64 desc[UR12][R42.64], R28 ;  /* 0x0000001c2a007986 */ /* 0x000fe8000c101b0c */
[----:B------:R-:W-:Y:S04]  /*2bf0*/  STG.E.64 desc[UR12][R58.64], R36 ;  /* 0x000000243a007986 */ /* 0x000fe8000c101b0c */
[----:B------:R-:W-:Y:S04]  /*2c00*/  STG.E.64 desc[UR12][R46.64], R10 ;  /* 0x0000000a2e007986 */ /* 0x000fe8000c101b0c */
[----:B------:R-:W-:Y:S04]  /*2c10*/  STG.E.64 desc[UR12][R2.64], R20 ;  /* 0x0000001402007986 */ /* 0x000fe8000c101b0c */
[----:B------:R-:W-:Y:S04]  /*2c20*/  STG.E.64 desc[UR12][R22.64], R30 ;  /* 0x0000001e16007986 */ /* 0x000fe8000c101b0c */
[----:B------:R-:W-:Y:S04]  /*2c30*/  STG.E.64 desc[UR12][R60.64], R38 ;  /* 0x000000263c007986 */ /* 0x000fe8000c101b0c */
[----:B------:R-:W-:Y:S01]  /*2c40*/  STG.E.64 desc[UR12][R6.64], R12 ;  /* 0x0000000c06007986 */ /* 0x000fe2000c101b0c */
[----:B------:R-:W-:Y:S05]  /*2c50*/  EXIT ;  /* 0x000000000000794d */ /* 0x000fea0003800000 */
.L_x_46:
        /* <DEDUP_REMOVED lines=10> */
.L_x_53:


//--------------------- .text._Z11kernel__1_1PdS_S_iiiiiiiiiiiiiiiiii --------------------------
	.section	.text._Z11kernel__1_1PdS_S_iiiiiiiiiiiiiiiiii,"ax",@progbits
	.align	128
        .global         _Z11kernel__1_1PdS_S_iiiiiiiiiiiiiiiiii
        .type           _Z11kernel__1_1PdS_S_iiiiiiiiiiiiiiiiii,@function
        .size           _Z11kernel__1_1PdS_S_iiiiiiiiiiiiiiiiii,(.L_x_54 - _Z11kernel__1_1PdS_S_iiiiiiiiiiiiiiiiii)
        .other          _Z11kernel__1_1PdS_S_iiiiiiiiiiiiiiiiii,@"STO_CUDA_ENTRY STV_DEFAULT"
_Z11kernel__1_1PdS_S_iiiiiiiiiiiiiiiiii:
.text._Z11kernel__1_1PdS_S_iiiiiiiiiiiiiiiiii:
        /* <DEDUP_REMOVED lines=8> */
[----:B------:R-:W-:Y:S02]  /*0080*/  CS2R R50, SRZ ;  /* 0x0000000000327805 */ /* 0x000fe4000001ff00 */
[----:B------:R-:W-:Y:S01]  /*0090*/  CS2R R34, SRZ ;  /* 0x0000000000227805 */ /* 0x000fe2000001ff00 */
[----:B------:R-:W2:Y:S01]  /*00a0*/  LDCU.64 UR12, c[0x0][0x3a0] ;  /* 0x00007400ff0c77ac */ /* 0x000ea20008000a00 */
[----:B------:R-:W-:-:S02]  /*00b0*/  CS2R R36, SRZ ;  /* 0x0000000000247805 */ /* 0x000fc4000001ff00 */
[----:B------:R-:W-:Y:S02]  /*00c0*/  CS2R R16, SRZ ;  /* 0x0000000000107805 */ /* 0x000fe4000001ff00 */
[----:B------:R-:W-:Y:S02]  /*00d0*/  CS2R R52, SRZ ;  /* 0x0000000000347805 */ /* 0x000fe4000001ff00 */
[----:B------:R-:W-:Y:S02]  /*00e0*/  CS2R R46, SRZ ;  /* 0x00000000002e7805 */ /* 0x000fe4000001ff00 */
[----:B------:R-:W-:Y:S02]  /*00f0*/  CS2R R18, SRZ ;  /* 0x0000000000127805 */ /* 0x000fe4000001ff00 */
[----:B------:R-:W-:Y:S02]  /*0100*/  CS2R R20, SRZ ;  /* 0x0000000000147805 */ /* 0x000fe4000001ff00 */
[----:B------:R-:W-:Y:S01]  /*0110*/  CS2R R22, SRZ ;  /* 0x0000000000167805 */ /* 0x000fe2000001ff00 */
[----:B------:R-:W3:Y:S01]  /*0120*/  LDCU.64 UR10, c[0x0][0x358] ;  /* 0x00006b00ff0a77ac */ /* 0x000ee20008000a00 */
[----:B0-----:R-:W-:Y:S01]  /*0130*/  IMAD R0, R3, UR4, RZ ;  /* 0x0000000403007c24 */ /* 0x001fe2000f8e02ff */
[----:B------:R-:W0:Y:S03]  /*0140*/  S2UR UR4, SR_CTAID.X ;  /* 0x00000000000479c3 */ /* 0x000e260000002500 */
[----:B------:R-:W-:Y:S01]  /*0150*/  IMAD R6, R0, UR5, RZ ;  /* 0x0000000500067c24 */ /* 0x000fe2000f8e02ff */
[----:B------:R-:W4:Y:S03]  /*0160*/  LDCU UR5, c[0x0][0x39c] ;  /* 0x00007380ff0577ac */ /* 0x000f260008000800 */
        /* <DEDUP_REMOVED lines=8> */
[----:B------:R-:W-:-:S04]  /*01f0*/  IMAD.MOV R12, RZ, RZ, -R12 ;  /* 0x000000ffff0c7224 */ /* 0x000fc800078e0a0c */
[----:B-1----:R-:W1:Y:S02]  /*0200*/  MUFU.RCP R2, R2 ;  /* 0x0000000200027308 */ /* 0x002e640000001000 */
[----:B-1----:R-:W-:-:S06]  /*0210*/  IADD3 R4, PT, PT, R2, 0xffffffe, RZ ;  /* 0x0ffffffe02047810 */ /* 0x002fcc0007ffe0ff */
[----:B------:R1:W5:Y:S02]  /*0220*/  F2I.FTZ.U32.TRUNC.NTZ R5, R4 ;  /* 0x0000000400057305 */ /* 0x000364000021f000 */
[----:B-1----:R-:W-:Y:S02]  /*0230*/  HFMA2 R4, -RZ, RZ, 0, 0 ;  /* 0x00000000ff047431 */ /* 0x002fe400000001ff */
[----:B-----5:R-:W-:-:S04]  /*0240*/  IMAD R9, R9, R5, RZ ;  /* 0x0000000509097224 */ /* 0x020fc800078e02ff */
[----:B------:R-:W-:Y:S02]  /*0250*/  IMAD.HI.U32 R5, R5, R9, R4 ;  /* 0x0000000905057227 */ /* 0x000fe400078e0004 */
[----:B------:R-:W1:Y:S04]  /*0260*/  I2F.RP R9, R11 ;  /* 0x0000000b00097306 */ /* 0x000e680000209400 */
[----:B0-----:R-:W-:-:S04]  /*0270*/  IMAD.HI.U32 R2, R5, UR4, RZ ;  /* 0x0000000405027c27 */ /* 0x001fc8000f8e00ff */
[----:B------:R-:W-:-:S04]  /*0280*/  IMAD.MOV R5, RZ, RZ, -R2 ;  /* 0x000000ffff057224 */ /* 0x000fc800078e0a02 */
[----:B------:R-:W-:Y:S01]  /*0290*/  IMAD R5, R8, R5, UR4 ;  /* 0x0000000408057e24 */ /* 0x000fe2000f8e0205 */
[----:B-1----:R-:W0:Y:S04]  /*02a0*/  MUFU.RCP R9, R9 ;  /* 0x0000000900097308 */ /* 0x002e280000001000 */
[----:B------:R-:W-:-:S13]  /*02b0*/  ISETP.GE.U32.AND P0, PT, R5, R8, PT ;  /* 0x000000080500720c */ /* 0x000fda0003f06070 */
[----:B------:R-:W-:Y:S01]  /*02c0*/  @P0 IADD3 R5, PT, PT, -R8, R5, RZ ;  /* 0x0000000508050210 */ /* 0x000fe20007ffe1ff */
[----:B0-----:R-:W-:Y:S01]  /*02d0*/  VIADD R4, R9, 0xffffffe ;  /* 0x0ffffffe09047836 */ /* 0x001fe20000000000 */
[----:B------:R-:W-:Y:S02]  /*02e0*/  @P0 IADD3 R2, PT, PT, R2, 0x1, RZ ;  /* 0x0000000102020810 */ /* 0x000fe40007ffe0ff */
[----:B------:R-:W-:Y:S02]  /*02f0*/  ISETP.GE.U32.AND P1, PT, R5, R8, PT ;  /* 0x000000080500720c */ /* 0x000fe40003f26070 */
[----:B------:R0:W1:Y:S02]  /*0300*/  F2I.FTZ.U32.TRUNC.NTZ R5, R4 ;  /* 0x0000000400057305 */ /* 0x000064000021f000 */
[----:B0-----:R-:W-:-:S09]  /*0310*/  MOV R4, RZ ;  /* 0x000000ff00047202 */ /* 0x001fd20000000f00 */
[----:B------:R-:W-:Y:S01]  /*0320*/  @P1 VIADD R2, R2, 0x1 ;  /* 0x0000000102021836 */ /* 0x000fe20000000000 */
[----:B------:R-:W-:Y:S02]  /*0330*/  @!P2 LOP3.LUT R2, RZ, R8, RZ, 0x33, !PT ;  /* 0x00000008ff02a212 */ /* 0x000fe400078e33ff */
[----:B-1----:R-:W-:-:S03]  /*0340*/  IADD3 R10, PT, PT, RZ, -R5, RZ ;  /* 0x80000005ff0a7210 */ /* 0x002fc60007ffe0ff */
[----:B------:R-:W-:Y:S02]  /*0350*/  IMAD.MOV R9, RZ, RZ, -R2 ;  /* 0x000000ffff097224 */ /* 0x000fe400078e0a02 */
[----:B------:R-:W-:Y:S02]  /*0360*/  IMAD.SHL.U32 R25, R2, 0x4, RZ ;  /* 0x0000000402197824 */ /* 0x000fe400078e00ff */
[----:B------:R-:W-:Y:S01]  /*0370*/  IMAD R8, R8, R9, UR4 ;  /* 0x0000000408087e24 */ /* 0x000fe2000f8e0209 */
[----:B------:R-:W0:Y:S01]  /*0380*/  LDCU UR4, c[0x0][0x3a8] ;  /* 0x00007500ff0477ac */ /* 0x000e220008000800 */
[----:B------:R-:W-:-:S03]  /*0390*/  IMAD R9, R10, R11, RZ ;  /* 0x0000000b0a097224 */ /* 0x000fc600078e02ff */
[----:B------:R-:W-:Y:S01]  /*03a0*/  IABS R10, R8 ;  /* 0x00000008000a7213 */ /* 0x000fe20000000000 */
[----:B------:R-:W-:-:S03]  /*03b0*/  IMAD.HI.U32 R4, R5, R9, R4 ;  /* 0x0000000905047227 */ /* 0x000fc600078e0004 */
[----:B------:R-:W-:Y:S02]  /*03c0*/  MOV R9, R10 ;  /* 0x0000000a00097202 */ /* 0x000fe40000000f00 */
[----:B------:R-:W1:Y:S03]  /*03d0*/  I2F.RP R10, R14 ;  /* 0x0000000e000a7306 */ /* 0x000e660000209400 */
[----:B------:R-:W-:-:S04]  /*03e0*/  IMAD.HI.U32 R5, R4, R9, RZ ;  /* 0x0000000904057227 */ /* 0x000fc800078e00ff */
[----:B------:R-:W-:Y:S01]  /*03f0*/  IMAD R4, R5, R12, R9 ;  /* 0x0000000c05047224 */ /* 0x000fe200078e0209 */
[----:B------:R-:W-:-:S04]  /*0400*/  IABS R12, R0 ;  /* 0x00000000000c7213 */ /* 0x000fc80000000000 */
[----:B------:R-:W-:Y:S01]  /*0410*/  ISETP.GT.U32.AND P2, PT, R11, R4, PT ;  /* 0x000000040b00720c */ /* 0x000fe20003f44070 */
[----:B-1----:R-:W1:-:S12]  /*0420*/  MUFU.RCP R10, R10 ;  /* 0x0000000a000a7308 */ /* 0x002e580000001000 */
[----:B------:R-:W-:Y:S02]  /*0430*/  @!P2 IMAD.IADD R4, R4, 0x1, -R11 ;  /* 0x000000010404a824 */ /* 0x000fe400078e0a0b */
[----:B------:R-:W-:Y:S01]  /*0440*/  @!P2 VIADD R5, R5, 0x1 ;  /* 0x000000010505a836 */ /* 0x000fe20000000000 */
[----:B------:R-:W-:Y:S02]  /*0450*/  ISETP.NE.AND P2, PT, R7, RZ, PT ;  /* 0x000000ff0700720c */ /* 0x000fe40003f45270 */
[----:B------:R-:W-:Y:S02]  /*0460*/  ISETP.GE.U32.AND P0, PT, R4, R11, PT ;  /* 0x0000000b0400720c */ /* 0x000fe40003f06070 */
[----:B------:R-:W-:Y:S02]  /*0470*/  LOP3.LUT R4, R8, R7, RZ, 0x3c, !PT ;  /* 0x0000000708047212 */ /* 0x000fe400078e3cff */
[----:B-1----:R-:W-:Y:S02]  /*0480*/  IADD3 R9, PT, PT, R10, 0xffffffe, RZ ;  /* 0x0ffffffe0a097810 */ /* 0x002fe40007ffe0ff */
[----:B------:R-:W-:-:S02]  /*0490*/  ISETP.GE.AND P1, PT, R4, RZ, PT ;  /* 0x000000ff0400720c */ /* 0x000fc40003f26270 */
[----:B------:R-:W-:Y:S02]  /*04a0*/  IABS R10, R6 ;  /* 0x00000006000a7213 */ /* 0x000fe40000000000 */
[----:B------:R-:W1:Y:S03]  /*04b0*/  F2I.FTZ.U32.TRUNC.NTZ R9, R9 ;  /* 0x0000000900097305 */ /* 0x000e66000021f000 */
[----:B------:R-:W-:-:S06]  /*04c0*/  @P0 IADD3 R5, PT, PT, R5, 0x1, RZ ;  /* 0x0000000105050810 */ /* 0x000fcc0007ffe0ff */
[----:B------:R-:W-:Y:S01]  /*04d0*/  @!P1 IMAD.MOV R5, RZ, RZ, -R5 ;  /* 0x000000ffff059224 */ /* 0x000fe200078e0a05 */
[----:B------:R-:W-:-:S05]  /*04e0*/  @!P2 LOP3.LUT R5, RZ, R7, RZ, 0x33, !PT ;  /* 0x00000007ff05a212 */ /* 0x000fca00078e33ff */
[----:B------:R-:W-:Y:S01]  /*04f0*/  IMAD.MOV R4, RZ, RZ, -R5 ;  /* 0x000000ffff047224 */ /* 0x000fe200078e0a05 */
[----:B-1----:R-:W-:-:S03]  /*0500*/  IADD3 R11, PT, PT, RZ, -R9, RZ ;  /* 0x80000009ff0b7210 */ /* 0x002fc60007ffe0ff */
[----:B------:R-:W-:Y:S02]  /*0510*/  IMAD R13, R7, R4, R8 ;  /* 0x00000004070d7224 */ /* 0x000fe400078e0208 */
[----:B------:R-:W-:Y:S02]  /*0520*/  HFMA2 R8, -RZ, RZ, 0, 0 ;  /* 0x00000000ff087431 */ /* 0x000fe400000001ff */
[----:B------:R-:W-:Y:S01]  /*0530*/  IMAD R7, R11, R14, RZ ;  /* 0x0000000e0b077224 */ /* 0x000fe200078e02ff */
[----:B------:R-:W-:Y:S02]  /*0540*/  IABS R11, R0 ;  /* 0x00000000000b7213 */ /* 0x000fe40000000000 */
[----:B------:R-:W-:Y:S01]  /*0550*/  IABS R4, R13 ;  /* 0x0000000d00047213 */ /* 0x000fe20000000000 */
[----:B------:R-:W-:-:S03]  /*0560*/  IMAD.HI.U32 R8, R9, R7, R8 ;  /* 0x0000000709087227 */ /* 0x000fc600078e0008 */
[----:B------:R-:W-:Y:S01]  /*0570*/  MOV R7, R4 ;  /* 0x0000000400077202 */ /* 0x000fe20000000f00 */
[----:B------:R-:W-:Y:S02]  /*0580*/  IMAD.MOV R9, RZ, RZ, -R10 ;  /* 0x000000ffff097224 */ /* 0x000fe400078e0a0a */
[----:B------:R-:W-:Y:S02]  /*0590*/  IMAD.MOV.U32 R10, RZ, RZ, R11 ;  /* 0x000000ffff0a7224 */ /* 0x000fe400078e000b */
[----:B------:R-:W-:Y:S02]  /*05a0*/  IMAD.HI.U32 R4, R8, R7, RZ ;  /* 0x0000000708047227 */ /* 0x000fe400078e00ff */
[----:B------:R-:W1:Y:S02]  /*05b0*/  I2F.RP R8, R10 ;  /* 0x0000000a00087306 */ /* 0x000e640000209400 */
[----:B------:R-:W-:-:S05]  /*05c0*/  IMAD R7, R4, R9, R7 ;  /* 0x0000000904077224 */ /* 0x000fca00078e0207 */
[----:B------:R-:W-:Y:S01]  /*05d0*/  ISETP.GT.U32.AND P2, PT, R14, R7, PT ;  /* 0x000000070e00720c */ /* 0x000fe20003f44070 */
[----:B-1----:R-:W1:-:S12]  /*05e0*/  MUFU.RCP R8, R8 ;  /* 0x0000000800087308 */ /* 0x002e580000001000 */
[-C--:B------:R-:W-:Y:S02]  /*05f0*/  @!P2 IADD3 R7, PT, PT, R7, -R14.reuse, RZ ;  /* 0x8000000e0707a210 */ /* 0x080fe40007ffe0ff */
[----:B------:R-:W-:Y:S02]  /*0600*/  @!P2 IADD3 R4, PT, PT, R4, 0x1, RZ ;  /* 0x000000010404a810 */ /* 0x000fe40007ffe0ff */
[----:B------:R-:W-:Y:S02]  /*0610*/  ISETP.GE.U32.AND P0, PT, R7, R14, PT ;  /* 0x0000000e0700720c */ /* 0x000fe40003f06070 */
[----:B------:R-:W-:Y:S02]  /*0620*/  LOP3.LUT R7, R13, R6, RZ, 0x3c, !PT ;  /* 0x000000060d077212 */ /* 0x000fe400078e3cff */
[----:B------:R-:W-:Y:S02]  /*0630*/  ISETP.NE.AND P2, PT, R6, RZ, PT ;  /* 0x000000ff0600720c */ /* 0x000fe40003f45270 */
[----:B------:R-:W-:Y:S01]  /*0640*/  ISETP.GE.AND P1, PT, R7, RZ, PT ;  /* 0x000000ff0700720c */ /* 0x000fe20003f26270 */
[----:B-1----:R-:W-:-:S04]  /*0650*/  VIADD R9, R8, 0xffffffe ;  /* 0x0ffffffe08097836 */ /* 0x002fc80000000000 */
[----:B------:R1:W5:Y:S02]  /*0660*/  F2I.FTZ.U32.TRUNC.NTZ R7, R9 ;  /* 0x0000000900077305 */ /* 0x000364000021f000 */
[----:B------:R-:W-:-:S06]  /*0670*/  @P0 VIADD R4, R4, 0x1 ;  /* 0x0000000104040836 */ /* 0x000fcc0000000000 */
[----:B------:R-:W-:Y:S02]  /*0680*/  @!P1 IADD3 R4, PT, PT, -R4, RZ, RZ ;  /* 0x000000ff04049210 */ /* 0x000fe40007ffe1ff */
[----:B------:R-:W-:Y:S02]  /*0690*/  @!P2 LOP3.LUT R4, RZ, R6, RZ, 0x33, !PT ;  /* 0x00000006ff04a212 */ /* 0x000fe400078e33ff */
[----:B-1----:R-:W-:Y:S02]  /*06a0*/  IADD3 R9, PT, PT, RZ, -R12, RZ ;  /* 0x8000000cff097210 */ /* 0x002fe40007ffe0ff */
[----:B------:R-:W-:Y:S01]  /*06b0*/  IADD3 R11, PT, PT, -R4, RZ, RZ ;  /* 0x000000ff040b7210 */ /* 0x000fe20007ffe1ff */
[----:B-----5:R-:W-:-:S04]  /*06c0*/  IMAD.MOV R15, RZ, RZ, -R7 ;  /* 0x000000ffff0f7224 */ /* 0x020fc800078e0a07 */
[----:B------:R-:W-:Y:S02]  /*06d0*/  IMAD R13, R6, R11, R13 ;  /* 0x0000000b060d7224 */ /* 0x000fe400078e020d */
[----:B------:R-:W-:Y:S02]  /*06e0*/  IMAD R11, R15, R10, RZ ;  /* 0x0000000a0f0b7224 */ /* 0x000fe400078e02ff */
[----:B------:R-:W-:Y:S01]  /*06f0*/  IMAD.MOV.U32 R6, RZ, RZ, RZ ;  /* 0x000000ffff067224 */ /* 0x000fe200078e00ff */
[----:B------:R-:W-:-:S03]  /*0700*/  IABS R8, R13 ;  /* 0x0000000d00087213 */ /* 0x000fc60000000000 */
[----:B------:R-:W-:Y:S01]  /*0710*/  IMAD.HI.U32 R6, R7, R11, R6 ;  /* 0x0000000b07067227 */ /* 0x000fe200078e0006 */
[----:B------:R-:W-:-:S03]  /*0720*/  IABS R11, R3 ;  /* 0x00000003000b7213 */ /* 0x000fc60000000000 */
[----:B------:R-:W-:Y:S01]  /*0730*/  IMAD.MOV.U32 R7, RZ, RZ, R8 ;  /* 0x000000ffff077224 */ /* 0x000fe200078e0008 */
[----:B------:R-:W-:-:S03]  /*0740*/  MOV R12, R11 ;  /* 0x0000000b000c7202 */ /* 0x000fc60000000f00 */
[----:B------:R-:W-:Y:S01]  /*0750*/  IMAD.HI.U32 R6, R6, R7, RZ ;  /* 0x0000000706067227 */ /* 0x000fe200078e00ff */
[----:B------:R-:W1:Y:S03]  /*0760*/  I2F.RP R8, R12 ;  /* 0x0000000c00087306 */ /* 0x000e660000209400 */
[----:B------:R-:W-:-:S05]  /*0770*/  IMAD R7, R6, R9, R7 ;  /* 0x0000000906077224 */ /* 0x000fca00078e0207 */
[----:B------:R-:W-:Y:S01]  /*0780*/  ISETP.GT.U32.AND P2, PT, R10, R7, PT ;  /* 0x000000070a00720c */ /* 0x000fe20003f44070 */
[----:B-1----:R-:W1:-:S12]  /*0790*/  MUFU.RCP R8, R8 ;  /* 0x0000000800087308 */ /* 0x002e580000001000 */
[----:B------:R-:W-:Y:S02]  /*07a0*/  @!P2 IMAD.IADD R7, R7, 0x1, -R10 ;  /* 0x000000010707a824 */ /* 0x000fe400078e0a0a */
[----:B------:R-:W-:Y:S01]  /*07b0*/  @!P2 VIADD R6, R6, 0x1 ;  /* 0x000000010606a836 */ /* 0x000fe20000000000 */
[----:B------:R-:W-:Y:S02]  /*07c0*/  ISETP.NE.AND P2, PT, R0, RZ, PT ;  /* 0x000000ff0000720c */ /* 0x000fe40003f45270 */
[----:B------:R-:W-:Y:S02]  /*07d0*/  ISETP.GE.U32.AND P0, PT, R7, R10, PT ;  /* 0x0000000a0700720c */ /* 0x000fe40003f06070 */
[----:B------:R-:W-:-:S04]  /*07e0*/  LOP3.LUT R7, R13, R0, RZ, 0x3c, !PT ;  /* 0x000000000d077212 */ /* 0x000fc800078e3cff */
[----:B------:R-:W-:Y:S02]  /*07f0*/  ISETP.GE.AND P1, PT, R7, RZ, PT ;  /* 0x000000ff0700720c */ /* 0x000fe40003f26270 */
[----:B-1----:R-:W-:-:S04]  /*0800*/  IADD3 R9, PT, PT, R8, 0xffffffe, RZ ;  /* 0x0ffffffe08097810 */ /* 0x002fc80007ffe0ff */
[----:B------:R1:W5:Y:S01]  /*0810*/  F2I.FTZ.U32.TRUNC.NTZ R7, R9 ;  /* 0x0000000900077305 */ /* 0x000362000021f000 */
[----:B------:R-:W-:-:S05]  /*0820*/  @P0 IADD3 R6, PT, PT, R6, 0x1, RZ ;  /* 0x0000000106060810 */ /* 0x000fca0007ffe0ff */
[----:B------:R-:W-:Y:S02]  /*0830*/  IMAD.MOV.U32 R10, RZ, RZ, R6 ;  /* 0x000000ffff0a7224 */ /* 0x000fe400078e0006 */
[----:B------:R-:W-:Y:S01]  /*0840*/  IMAD.MOV.U32 R6, RZ, RZ, RZ ;  /* 0x000000ffff067224 */ /* 0x000fe200078e00ff */
[----:B-1----:R-:W1:Y:S02]  /*0850*/  S2R R9, SR_TID.X ;  /* 0x0000000000097919 */ /* 0x002e640000002100 */
[----:B------:R-:W-:Y:S02]  /*0860*/  @!P1 IADD3 R10, PT, PT, -R10, RZ, RZ ;  /* 0x000000ff0a0a9210 */ /* 0x000fe40007ffe1ff */
[----:B------:R-:W-:Y:S01]  /*0870*/  @!P2 LOP3.LUT R10, RZ, R0, RZ, 0x33, !PT ;  /* 0x00000000ff0aa212 */ /* 0x000fe200078e33ff */
[----:B-----5:R-:W-:-:S03]  /*0880*/  IMAD.MOV R15, RZ, RZ, -R7 ;  /* 0x000000ffff0f7224 */ /* 0x020fc600078e0a07 */
[----:B------:R-:W-:-:S05]  /*0890*/  IADD3 R11, PT, PT, -R10, RZ, RZ ;  /* 0x000000ff0a0b7210 */ /* 0x000fca0007ffe1ff */
[----:B------:R-:W-:Y:S02]  /*08a0*/  IMAD R14, R0, R11, R13 ;  /* 0x0000000b000e7224 */ /* 0x000fe400078e020d */
[----:B------:R-:W-:-:S03]  /*08b0*/  IMAD R11, R15, R12, RZ ;  /* 0x0000000c0f0b7224 */ /* 0x000fc600078e02ff */
[----:B------:R-:W-:Y:S01]  /*08c0*/  IABS R0, R14 ;  /* 0x0000000e00007213 */ /* 0x000fe20000000000 */
[----:B------:R-:W-:-:S03]  /*08d0*/  IMAD.HI.U32 R6, R7, R11, R6 ;  /* 0x0000000b07067227 */ /* 0x000fc600078e0006 */
[----:B------:R-:W-:-:S05]  /*08e0*/  MOV R7, R0 ;  /* 0x0000000000077202 */ /* 0x000fca0000000f00 */
[----:B------:R-:W-:-:S04]  /*08f0*/  IMAD.HI.U32 R6, R6, R7, RZ ;  /* 0x0000000706067227 */ /* 0x000fc800078e00ff */
[----:B------:R-:W-:Y:S01]  /*0900*/  IMAD.MOV R0, RZ, RZ, -R6 ;  /* 0x000000ffff007224 */ /* 0x000fe200078e0a06 */
[----:B-1----:R-:W-:-:S03]  /*0910*/  SHF.R.U32.HI R8, RZ, 0x4, R9 ;  /* 0x00000004ff087819 */ /* 0x002fc60000011609 */
[----:B------:R-:W-:Y:S02]  /*0920*/  IMAD R7, R12, R0, R7 ;  /* 0x000000000c077224 */ /* 0x000fe400078e0207 */
[----:B------:R-:W1:Y:S01]  /*0930*/  S2R R0, SR_TID.Y ;  /* 0x0000000000007919 */ /* 0x000e620000002200 */
[----:B------:R-:W-:Y:S02]  /*0940*/  IMAD.IADD R2, R8, 0x1, R5 ;  /* 0x0000000108027824 */ /* 0x000fe400078e0205 */
[----:B------:R-:W-:-:S13]  /*0950*/  ISETP.GT.U32.AND P2, PT, R12, R7, PT ;  /* 0x000000070c00720c */ /* 0x000fda0003f44070 */
[-C--:B------:R-:W-:Y:S01]  /*0960*/  @!P2 IADD3 R7, PT, PT, R7, -R12.reuse, RZ ;  /* 0x8000000c0707a210 */ /* 0x080fe20007ffe0ff */
[----:B------:R-:W-:Y:S01]  /*0970*/  @!P2 VIADD R6, R6, 0x1 ;  /* 0x000000010606a836 */ /* 0x000fe20000000000 */
[----:B------:R-:W-:Y:S02]  /*0980*/  ISETP.NE.AND P2, PT, R3, RZ, PT ;  /* 0x000000ff0300720c */ /* 0x000fe40003f45270 */
[----:B------:R-:W-:Y:S02]  /*0990*/  ISETP.GE.U32.AND P0, PT, R7, R12, PT ;  /* 0x0000000c0700720c */ /* 0x000fe40003f06070 */
[----:B------:R-:W-:Y:S02]  /*09a0*/  CS2R R12, SRZ ;  /* 0x00000000000c7805 */ /* 0x000fe4000001ff00 */
[----:B------:R-:W-:-:S04]  /*09b0*/  LOP3.LUT R7, R14, R3, RZ, 0x3c, !PT ;  /* 0x000000030e077212 */ /* 0x000fc800078e3cff */
[----:B------:R-:W-:Y:S01]  /*09c0*/  ISETP.GE.AND P1, PT, R7, RZ, PT ;  /* 0x000000ff0700720c */ /* 0x000fe20003f26270 */
[----:B0-----:R-:W-:Y:S01]  /*09d0*/  IMAD R7, R25, UR4, R2 ;  /* 0x0000000419077c24 */ /* 0x001fe2000f8e0202 */
[----:B------:R-:W0:Y:S01]  /*09e0*/  LDCU UR4, c[0x0][0x3dc] ;  /* 0x00007b80ff0477ac */ /* 0x000e220008000800 */
[----:B------:R-:W-:Y:S02]  /*09f0*/  IMAD.SHL.U32 R2, R10, 0x4, RZ ;  /* 0x000000040a027824 */ /* 0x000fe400078e00ff */
[----:B--2---:R-:W-:Y:S01]  /*0a00*/  IMAD R11, R7, UR13, R4 ;  /* 0x0000000d070b7c24 */ /* 0x004fe2000f8e0204 */
[----:B------:R-:W-:-:S03]  /*0a10*/  @P0 IADD3 R6, PT, PT, R6, 0x1, RZ ;  /* 0x0000000106060810 */ /* 0x000fc60007ffe0ff */
[----:B------:R-:W-:Y:S01]  /*0a20*/  IMAD R10, R11, UR12, R2 ;  /* 0x0000000c0b0a7c24 */ /* 0x000fe2000f8e0202 */
[----:B------:R-:W-:-:S04]  /*0a30*/  MOV R24, R6 ;  /* 0x0000000600187202 */ /* 0x000fc80000000f00 */
[----:B------:R-:W-:Y:S02]  /*0a40*/  @!P1 IADD3 R24, PT, PT, -R24, RZ, RZ ;  /* 0x000000ff18189210 */ /* 0x000fe40007ffe1ff */
[----:B------:R-:W-:Y:S01]  /*0a50*/  @!P2 LOP3.LUT R24, RZ, R3, RZ, 0x33, !PT ;  /* 0x00000003ff18a212 */ /* 0x000fe200078e33ff */
[----:B0-----:R-:W-:-:S03]  /*0a60*/  UISETP.GE.AND UP0, UPT, UR4, 0x1, UPT ;  /* 0x000000010400788c */ /* 0x001fc6000bf06270 */
[C---:B------:R-:W-:Y:S01]  /*0a70*/  IADD3 R6, PT, PT, -R24.reuse, RZ, RZ ;  /* 0x000000ff18067210 */ /* 0x040fe20007ffe1ff */
[----:B-1----:R-:W-:-:S04]  /*0a80*/  IMAD R7, R24, 0x10, R0 ;  /* 0x0000001018077824 */ /* 0x002fc800078e0200 */
[----:B------:R-:W-:Y:S01]  /*0a90*/  IMAD R6, R3, R6, R14 ;  /* 0x0000000603067224 */ /* 0x000fe200078e020e */
[----:B------:R-:W-:Y:S01]  /*0aa0*/  CS2R R14, SRZ ;  /* 0x00000000000e7805 */ /* 0x000fe2000001ff00 */
[----:B----4-:R-:W-:Y:S01]  /*0ab0*/  IMAD R3, R10, UR5, R7 ;  /* 0x000000050a037c24 */ /* 0x010fe2000f8e0207 */
[----:B------:R-:W-:Y:S02]  /*0ac0*/  LOP3.LUT R7, R9, 0xf, RZ, 0xc0, !PT ;  /* 0x0000000f09077812 */ /* 0x000fe400078ec0ff */
[----:B------:R-:W-:Y:S02]  /*0ad0*/  CS2R R10, SRZ ;  /* 0x00000000000a7805 */ /* 0x000fe4000001ff00 */
[----:B------:R-:W-:Y:S01]  /*0ae0*/  LEA R6, R6, R7, 0x4 ;  /* 0x0000000706067211 */ /* 0x000fe200078e20ff */
[----:B---3--:R-:W-:Y:S06]  /*0af0*/  BRA.U !UP0, `(.L_x_47) ;  /* 0x0000001108347547 */ /* 0x008fec000b800000 */
[----:B------:R-:W0:Y:S01]  /*0b00*/  S2UR UR7, SR_CgaCtaId ;  /* 0x00000000000779c3 */ /* 0x000e220000008800 */
[----:B------:R-:W1:Y:S01]  /*0b10*/  LDCU UR12, c[0x0][0x398] ;  /* 0x00007300ff0c77ac */ /* 0x000e620008000800 */
[----:B------:R-:W-:Y:S01]  /*0b20*/  LEA R54, R8, R7, 0x4 ;  /* 0x0000000708367211 */ /* 0x000fe200078e20ff */
[----:B------:R-:W2:Y:S01]  /*0b30*/  LDCU UR8, c[0x0][0x3b0] ;  /* 0x00007600ff0877ac */ /* 0x000ea20008000800 */
[----:B------:R-:W2:Y:S01]  /*0b40*/  LDCU UR9, c[0x0][0x3ac] ;  /* 0x00007580ff0977ac */ /* 0x000ea20008000800 */
[----:B------:R-:W-:Y:S02]  /*0b50*/  UMOV UR4, 0x400 ;  /* 0x0000040000047882 */ /* 0x000fe40000000000 */
[----:B------:R-:W-:Y:S01]  /*0b60*/  UIADD3 UR6, UPT, UPT, UR4, 0x2000, URZ ;  /* 0x0000200004067890 */ /* 0x000fe2000fffe0ff */
[----:B-1----:R-:W-:-:S04]  /*0b70*/  IMAD R5, R5, UR12, R6 ;  /* 0x0000000c05057c24 */ /* 0x002fc8000f8e0206 */
[----:B------:R-:W-:Y:S01]  /*0b80*/  IMAD R4, R5, UR13, R4 ;  /* 0x0000000d05047c24 */ /* 0x000fe2000f8e0204 */
[----:B0-----:R-:W-:Y:S01]  /*0b90*/  ULEA UR5, UR7, UR4, 0x18 ;  /* 0x0000000407057291 */ /* 0x001fe2000f8ec0ff */
[----:B------:R-:W-:Y:S01]  /*0ba0*/  IMAD R5, R24, 0x10, R7 ;  /* 0x0000001018057824 */ /* 0x000fe200078e0207 */
[----:B------:R-:W-:Y:S02]  /*0bb0*/  ULEA UR6, UR7, UR6, 0x18 ;  /* 0x0000000607067291 */ /* 0x000fe4000f8ec0ff */
[----:B--2---:R-:W-:Y:S02]  /*0bc0*/  UIMAD UR4, UR8, UR9, URZ ;  /* 0x00000009080472a4 */ /* 0x004fe4000f8e02ff */
[C---:B------:R-:W-:Y:S02]  /*0bd0*/  LEA R24, R0.reuse, UR5, 0x9 ;  /* 0x0000000500187c11 */ /* 0x040fe4000f8e48ff */
[----:B------:R-:W-:Y:S02]  /*0be0*/  LEA R30, R0, UR6, 0x9 ;  /* 0x00000006001e7c11 */ /* 0x000fe4000f8e48ff */
[----:B------:R-:W-:Y:S01]  /*0bf0*/  LEA R54, R54, UR5, 0x3 ;  /* 0x0000000536367c11 */ /* 0x000fe2000f8e18ff */
[C---:B------:R-:W-:Y:S01]  /*0c00*/  IMAD R8, R9.reuse, 0x8, R24 ;  /* 0x0000000809087824 */ /* 0x040fe200078e0218 */
[----:B------:R-:W-:-:S02]  /*0c10*/  LEA R9, R9, R30, 0x3 ;  /* 0x0000001e09097211 */ /* 0x000fc400078e18ff */
[----:B------:R-:W-:Y:S01]  /*0c20*/  CS2R R30, SRZ ;  /* 0x00000000001e7805 */ /* 0x000fe2000001ff00 */
[----:B------:R-:W-:Y:S01]  /*0c30*/  IMAD R7, R4, UR4, R25 ;  /* 0x0000000404077c24 */ /* 0x000fe2000f8e0219 */
[----:B------:R-:W-:-:S06]  /*0c40*/  UMOV UR4, URZ ;  /* 0x000000ff00047c82 */ /* 0x000fcc0008000000 */
.L_x_49:
[----:B------:R-:W0:Y:S01]  /*0c50*/  LDCU UR6, c[0x0][0x3d0] ;  /* 0x00007a00ff0677ac */ /* 0x000e220008000800 */
[----:B------:R-:W1:Y:S01]  /*0c60*/  LDC.64 R32, c[0x0][0x388] ;  /* 0x0000e200ff207b82 */ /* 0x000e620000000a00 */
[----:B------:R-:W-:Y:S01]  /*0c70*/  VIADD R4, R0, UR4 ;  /* 0x0000000400047c36 */ /* 0x000fe20008000000 */
[----:B------:R-:W2:Y:S01]  /*0c80*/  LDCU UR7, c[0x0][0x39c] ;  /* 0x00007380ff0777ac */ /* 0x000ea20008000800 */
[----:B------:R-:W3:Y:S05]  /*0c90*/  LDCU UR5, c[0x0][0x3cc] ;  /* 0x00007980ff0577ac */ /* 0x000eea0008000800 */
[----:B------:R-:W4:Y:S01]  /*0ca0*/  LDC.64 R24, c[0x0][0x390] ;  /* 0x0000e400ff187b82 */ /* 0x000f220000000a00 */
[----:B0-----:R-:W-:-:S04]  /*0cb0*/  IMAD R39, R4, UR6, R5 ;  /* 0x0000000604277c24 */ /* 0x001fc8000f8e0205 */
[----:B--2---:R-:W-:-:S04]  /*0cc0*/  IMAD R55, R2, UR7, R39 ;  /* 0x0000000702377c24 */ /* 0x004fc8000f8e0227 */
[----:B------:R-:W-:Y:S02]  /*0cd0*/  VIADD R41, R55, UR7 ;  /* 0x0000000737297c36 */ /* 0x000fe40008000000 */
[----:B---3--:R-:W-:-:S03]  /*0ce0*/  IMAD R59, R4, UR5, R7 ;  /* 0x00000005043b7c24 */ /* 0x008fc6000f8e0207 */
[----:B------:R-:W-:Y:S01]  /*0cf0*/  IADD3 R43, PT, PT, R41, UR7, RZ ;  /* 0x00000007292b7c10 */ /* 0x000fe2000fffe0ff */
[C---:B------:R-:W-:Y:S01]  /*0d00*/  VIADD R39, R59.reuse, 0x3 ;  /* 0x000000033b277836 */ /* 0x040fe20000000000 */
[----:B------:R-:W-:Y:S01]  /*0d10*/  IADD3 R57, PT, PT, R59, 0x1, RZ ;  /* 0x000000013b397810 */ /* 0x000fe20007ffe0ff */
[----:B----4-:R-:W-:Y:S01]  /*0d20*/  IMAD.WIDE.U32 R40, R41, 0x8, R24 ;  /* 0x0000000829287825 */ /* 0x010fe200078e0018 */
[----:B------:R-:W-:-:S03]  /*0d30*/  IADD3 R45, PT, PT, R59, 0x2, RZ ;  /* 0x000000023b2d7810 */ /* 0x000fc60007ffe0ff */
[----:B------:R-:W-:Y:S01]  /*0d40*/  VIADD R61, R43, UR7 ;  /* 0x000000072b3d7c36 */ /* 0x000fe20008000000 */
[----:B------:R-:W0:Y:S01]  /*0d50*/  S2UR UR6, SR_CgaCtaId ;  /* 0x00000000000679c3 */ /* 0x000e220000008800 */
[--C-:B-1----:R-:W-:Y:S01]  /*0d60*/  IMAD.WIDE.U32 R58, R59, 0x8, R32.reuse ;  /* 0x000000083b3a7825 */ /* 0x102fe200078e0020 */
[----:B------:R-:W2:Y:S01]  /*0d70*/  LDG.E.64 R40, desc[UR10][R40.64] ;  /* 0x0000000a28287981 */ /* 0x000ea2000c1e1b00 */
[----:B------:R-:W-:Y:S01]  /*0d80*/  UMOV UR5, 0x400 ;  /* 0x0000040000057882 */ /* 0x000fe20000000000 */
[----:B------:R-:W1:Y:S01]  /*0d90*/  LDCU UR7, c[0x0][0x3dc] ;  /* 0x00007b80ff0777ac */ /* 0x000e620008000800 */
[--C-:B------:R-:W-:Y:S02]  /*0da0*/  IMAD.WIDE.U32 R56, R57, 0x8, R32.reuse ;  /* 0x0000000839387825 */ /* 0x100fe400078e0020 */
[----:B------:R-:W3:Y:S02]  /*0db0*/  LDG.E.64 R58, desc[UR10][R58.64] ;  /* 0x0000000a3a3a7981 */ /* 0x000ee4000c1e1b00 */
[----:B------:R-:W-:-:S02]  /*0dc0*/  IMAD.WIDE.U32 R44, R45, 0x8, R32 ;  /* 0x000000082d2c7825 */ /* 0x000fc400078e0020 */
[----:B------:R-:W4:Y:S02]  /*0dd0*/  LDG.E.64 R56, desc[UR10][R56.64] ;  /* 0x0000000a38387981 */ /* 0x000f24000c1e1b00 */
[----:B------:R-:W-:Y:S02]  /*0de0*/  IMAD.WIDE.U32 R32, R39, 0x8, R32 ;  /* 0x0000000827207825 */ /* 0x000fe400078e0020 */
[----:B------:R-:W5:Y:S02]  /*0df0*/  LDG.E.64 R44, desc[UR10][R44.64] ;  /* 0x0000000a2c2c7981 */ /* 0x000f64000c1e1b00 */
[--C-:B------:R-:W-:Y:S02]  /*0e00*/  IMAD.WIDE.U32 R38, R55, 0x8, R24.reuse ;  /* 0x0000000837267825 */ /* 0x100fe400078e0018 */
[----:B------:R-:W2:Y:S02]  /*0e10*/  LDG.E.64 R32, desc[UR10][R32.64] ;  /* 0x0000000a20207981 */ /* 0x000ea4000c1e1b00 */
[----:B------:R-:W-:-:S02]  /*0e20*/  IMAD.WIDE.U32 R42, R43, 0x8, R24 ;  /* 0x000000082b2a7825 */ /* 0x000fc400078e0018 */
[----:B------:R-:W2:Y:S02]  /*0e30*/  LDG.E.64 R38, desc[UR10][R38.64] ;  /* 0x0000000a26267981 */ /* 0x000ea4000c1e1b00 */
[----:B------:R-:W-:Y:S02]  /*0e40*/  IMAD.WIDE.U32 R24, R61, 0x8, R24 ;  /* 0x000000083d187825 */ /* 0x000fe400078e0018 */
[----:B------:R-:W2:Y:S04]  /*0e50*/  LDG.E.64 R42, desc[UR10][R42.64] ;  /* 0x0000000a2a2a7981 */ /* 0x000ea8000c1e1b00 */
[----:B------:R-:W2:Y:S01]  /*0e60*/  LDG.E.64 R24, desc[UR10][R24.64] ;  /* 0x0000000a18187981 */ /* 0x000ea2000c1e1b00 */
[----:B------:R-:W-:-:S04]  /*0e70*/  UIADD3 UR5, UPT, UPT, UR5, 0x2000, URZ ;  /* 0x0000200005057890 */ /* 0x000fc8000fffe0ff */
[----:B0-----:R-:W-:Y:S02]  /*0e80*/  ULEA UR5, UR6, UR5, 0x18 ;  /* 0x0000000506057291 */ /* 0x001fe4000f8ec0ff */
[----:B------:R-:W-:-:S04]  /*0e90*/  UIADD3 UR4, UPT, UPT, UR4, 0x10, URZ ;  /* 0x0000001004047890 */ /* 0x000fc8000fffe0ff */
[----:B------:R-:W-:Y:S01]  /*0ea0*/  LEA R4, R0, UR5, 0x3 ;  /* 0x0000000500047c11 */ /* 0x000fe2000f8e18ff */
[----:B-1----:R-:W-:-:S03]  /*0eb0*/  UISETP.GE.AND UP1, UPT, UR4, UR7, UPT ;  /* 0x000000070400728c */ /* 0x002fc6000bf26270 */
[----:B------:R-:W-:Y:S01]  /*0ec0*/  IADD3 R4, PT, PT, R4, 0x200, RZ ;  /* 0x0000020004047810 */ /* 0x000fe20007ffe0ff */
[----:B------:R-:W-:Y:S01]  /*0ed0*/  UMOV UR5, 0x200 ;  /* 0x0000020000057882 */ /* 0x000fe20000000000 */
[----:B---3--:R0:W-:Y:S04]  /*0ee0*/  STS.64 [R8], R58 ;  /* 0x0000003a08007388 */ /* 0x0081e80000000a00 */
[----:B----4-:R0:W-:Y:S04]  /*0ef0*/  STS.64 [R8+0x80], R56 ;  /* 0x0000803808007388 */ /* 0x0101e80000000a00 */
[----:B-----5:R0:W-:Y:S04]  /*0f00*/  STS.64 [R8+0x100], R44 ;  /* 0x0001002c08007388 */ /* 0x0201e80000000a00 */
[----:B--2---:R0:W-:Y:S04]  /*0f10*/  STS.64 [R8+0x180], R32 ;  /* 0x0001802008007388 */ /* 0x0041e80000000a00 */
[----:B------:R0:W-:Y:S04]  /*0f20*/  STS.64 [R9], R38 ;  /* 0x0000002609007388 */ /* 0x0001e80000000a00 */
[----:B------:R0:W-:Y:S04]  /*0f30*/  STS.64 [R9+0x80], R40 ;  /* 0x0000802809007388 */ /* 0x0001e80000000a00 */
[----:B------:R0:W-:Y:S04]  /*0f40*/  STS.64 [R9+0x100], R42 ;  /* 0x0001002a09007388 */ /* 0x0001e80000000a00 */
[----:B------:R0:W-:Y:S01]  /*0f50*/  STS.64 [R9+0x180], R24 ;  /* 0x0001801809007388 */ /* 0x0001e20000000a00 */
[----:B------:R-:W-:Y:S06]  /*0f60*/  BAR.SYNC.DEFER_BLOCKING 0x0 ;  /* 0x0000000000007b1d */ /* 0x000fec0000010000 */
.L_x_48:
[----:B0-----:R-:W-:Y:S04]  /*0f70*/  LDS.64 R42, [R4+-0x200] ;  /* 0xfffe0000042a7984 */ /* 0x001fe80000000a00 */
[----:B------:R-:W0:Y:S04]  /*0f80*/  LDS.64 R58, [R54+UR5+-0x200] ;  /* 0xfffe0005363a7984 */ /* 0x000e280008000a00 */
[----:B------:R-:W1:Y:S04]  /*0f90*/  LDS.64 R40, [R4+-0x180] ;  /* 0xfffe800004287984 */ /* 0x000e680000000a00 */
[----:B------:R-:W2:Y:S04]  /*0fa0*/  LDS.64 R38, [R4+-0x100] ;  /* 0xffff000004267984 */ /* 0x000ea80000000a00 */
[----:B------:R-:W3:Y:S04]  /*0fb0*/  LDS.64 R56, [R54+UR5+-0x180] ;  /* 0xfffe800536387984 */ /* 0x000ee80008000a00 */
[----:B------:R-:W4:Y:S04]  /*0fc0*/  LDS.64 R44, [R54+UR5+-0x100] ;  /* 0xffff0005362c7984 */ /* 0x000f280008000a00 */
[----:B------:R-:W5:Y:S04]  /*0fd0*/  LDS.64 R24, [R4+-0x80] ;  /* 0xffff800004187984 */ /* 0x000f680000000a00 */
[----:B------:R-:W5:Y:S01]  /*0fe0*/  LDS.64 R32, [R54+UR5+-0x80] ;  /* 0xffff800536207984 */ /* 0x000f620008000a00 */
[----:B0-----:R-:W-:-:S02]  /*0ff0*/  DFMA R22, R42, R58, R22 ;  /* 0x0000003a2a16722b */ /* 0x001fc40000000016 */
[-C--:B-1----:R-:W-:Y:S02]  /*1000*/  DFMA R14, R40, R58.reuse, R14 ;  /* 0x0000003a280e722b */ /* 0x082fe4000000000e */
[----:B--2---:R-:W-:Y:S02]  /*1010*/  DFMA R36, R38, R58, R36 ;  /* 0x0000003a2624722b */ /* 0x004fe40000000024 */
[-C--:B---3--:R-:W-:Y:S02]  /*1020*/  DFMA R20, R42, R56.reuse, R20 ;  /* 0x000000382a14722b */ /* 0x088fe40000000014 */
[----:B------:R-:W-:Y:S02]  /*1030*/  DFMA R12, R40, R56, R12 ;  /* 0x00000038280c722b */ /* 0x000fe4000000000c */
[-C--:B----4-:R-:W-:Y:S02]  /*1040*/  DFMA R18, R42, R44.reuse, R18 ;  /* 0x0000002c2a12722b */ /* 0x090fe40000000012 */
[----:B------:R-:W-:-:S02]  /*1050*/  DFMA R52, R40, R44, R52 ;  /* 0x0000002c2834722b */ /* 0x000fc40000000034 */
[----:B------:R-:W-:Y:S02]  /*1060*/  DFMA R50, R38, R44, R50 ;  /* 0x0000002c2632722b */ /* 0x000fe40000000032 */
[----:B-----5:R-:W-:Y:S02]  /*1070*/  DFMA R28, R24, R58, R28 ;  /* 0x0000003a181c722b */ /* 0x020fe4000000001c */
[-C--:B------:R-:W-:Y:S01]  /*1080*/  DFMA R34, R38, R56.reuse, R34 ;  /* 0x000000382622722b */ /* 0x080fe20000000022 */
[----:B------:R-:W-:Y:S01]  /*1090*/  LDS.64 R58, [R54+UR5] ;  /* 0x00000005363a7984 */ /* 0x000fe20008000a00 */
[C---:B------:R-:W-:Y:S02]  /*10a0*/  DFMA R26, R24.reuse, R56, R26 ;  /* 0x00000038181a722b */ /* 0x040fe4000000001a */
[----:B------:R-:W-:Y:S01]  /*10b0*/  DFMA R44, R24, R44, R48 ;  /* 0x0000002c182c722b */ /* 0x000fe20000000030 */
[----:B------:R-:W-:Y:S01]  /*10c0*/  LDS.64 R56, [R54+UR5+0x80] ;  /* 0x0000800536387984 */ /* 0x000fe20008000a00 */
[----:B------:R-:W-:-:S02]  /*10d0*/  DFMA R42, R42, R32, R46 ;  /* 0x000000202a2a722b */ /* 0x000fc4000000002e */
[-C--:B------:R-:W-:Y:S01]  /*10e0*/  DFMA R16, R40, R32.reuse, R16 ;  /* 0x000000202810722b */ /* 0x080fe20000000010 */
[----:B------:R-:W0:Y:S01]  /*10f0*/  LDS.64 R46, [R4] ;  /* 0x00000000042e7984 */ /* 0x000e220000000a00 */
[-C--:B------:R-:W-:Y:S02]  /*1100*/  DFMA R10, R38, R32.reuse, R10 ;  /* 0x00000020260a722b */ /* 0x080fe4000000000a */
[----:B------:R-:W-:Y:S01]  /*1110*/  DFMA R30, R24, R32, R30 ;  /* 0x00000020181e722b */ /* 0x000fe2000000001e */
[----:B------:R-:W1:Y:S04]  /*1120*/  LDS.64 R40, [R4+0x80] ;  /* 0x0000800004287984 */ /* 0x000e680000000a00 */
[----:B------:R-:W2:Y:S04]  /*1130*/  LDS.64 R38, [R4+0x100] ;  /* 0x0001000004267984 */ /* 0x000ea80000000a00 */
[----:B------:R-:W3:Y:S04]  /*1140*/  LDS.64 R48, [R54+UR5+0x100] ;  /* 0x0001000536307984 */ /* 0x000ee80008000a00 */
[----:B------:R-:W4:Y:S04]  /*1150*/  LDS.64 R24, [R4+0x180] ;  /* 0x0001800004187984 */ /* 0x000f280000000a00 */
[----:B------:R-:W5:Y:S01]  /*1160*/  LDS.64 R32, [R54+UR5+0x180] ;  /* 0x0001800536207984 */ /* 0x000f620008000a00 */
        /* <DEDUP_REMOVED lines=9> */
[C---:B----4-:R-:W-:Y:S02]  /*1200*/  DFMA R28, R24.reuse, R58, R28 ;  /* 0x0000003a181c722b */ /* 0x050fe4000000001c */
[C---:B------:R-:W-:Y:S01]  /*1210*/  DFMA R26, R24.reuse, R56, R26 ;  /* 0x00000038181a722b */ /* 0x040fe2000000001a */
[----:B------:R-:W-:Y:S01]  /*1220*/  LDS.64 R58, [R54+UR5+0x200] ;  /* 0x00020005363a7984 */ /* 0x000fe20008000a00 */
[----:B------:R-:W-:Y:S02]  /*1230*/  DFMA R48, R24, R48, R44 ;  /* 0x000000301830722b */ /* 0x000fe4000000002c */
[-C--:B-----5:R-:W-:Y:S01]  /*1240*/  DFMA R46, R46, R32.reuse, R42 ;  /* 0x000000202e2e722b */ /* 0x0a0fe2000000002a */
[----:B------:R-:W-:Y:S01]  /*1250*/  LDS.64 R56, [R54+UR5+0x280] ;  /* 0x0002800536387984 */ /* 0x000fe20008000a00 */
[----:B------:R-:W-:-:S02]  /*1260*/  DFMA R16, R40, R32, R16 ;  /* 0x000000202810722b */ /* 0x000fc40000000010 */
[-C--:B------:R-:W-:Y:S01]  /*1270*/  DFMA R10, R38, R32.reuse, R10 ;  /* 0x00000020260a722b */ /* 0x080fe2000000000a */
[----:B------:R-:W0:Y:S01]  /*1280*/  LDS.64 R42, [R4+0x200] ;  /* 0x00020000042a7984 */ /* 0x000e220000000a00 */
[----:B------:R-:W-:-:S03]  /*1290*/  DFMA R30, R24, R32, R30 ;  /* 0x00000020181e722b */ /* 0x000fc6000000001e */
        /* <DEDUP_REMOVED lines=43> */
[----:B------:R-:W0:Y:S01]  /*1550*/  LDS.64 R44, [R4+0x680] ;  /* 0x00068000042c7984 */ /* 0x000e220000000a00 */
[----:B------:R-:W-:-:S02]  /*1560*/  DFMA R16, R40, R32, R16 ;  /* 0x000000202810722b */ /* 0x000fc40000000010 */
[-C--:B------:R-:W-:Y:S01]  /*1570*/  DFMA R10, R38, R32.reuse, R10 ;  /* 0x00000020260a722b */ /* 0x080fe2000000000a */
[----:B------:R-:W1:Y:S01]  /*1580*/  LDS.64 R42, [R4+0x700] ;  /* 0x00070000042a7984 */ /* 0x000e620000000a00 */
[----:B------:R-:W-:-:S03]  /*1590*/  DFMA R30, R24, R32, R30 ;  /* 0x00000020181e722b */ /* 0x000fc6000000001e */
[----:B------:R-:W2:Y:S04]  /*15a0*/  LDS.64 R24, [R4+0x600] ;  /* 0x0006000004187984 */ /* 0x000ea80000000a00 */
[----:B------:R-:W3:Y:S04]  /*15b0*/  LDS.64 R56, [R54+UR5+0x680] ;  /* 0x0006800536387984 */ /* 0x000ee80008000a00 */
[----:B------:R-:W4:Y:S04]  /*15c0*/  LDS.64 R32, [R54+UR5+0x700] ;  /* 0x0007000536207984 */ /* 0x000f280008000a00 */
[----:B------:R-:W5:Y:S04]  /*15d0*/  LDS.64 R38, [R4+0x780] ;  /* 0x0007800004267984 */ /* 0x000f680000000a00 */
[----:B------:R-:W5:Y:S01]  /*15e0*/  LDS.64 R40, [R54+UR5+0x780] ;  /* 0x0007800536287984 */ /* 0x000f620008000a00 */
[----:B0-----:R-:W-:-:S02]  /*15f0*/  DFMA R14, R44, R58, R14 ;  /* 0x0000003a2c0e722b */ /* 0x001fc4000000000e */
[-C--:B-1----:R-:W-:Y:S02]  /*1600*/  DFMA R36, R42, R58.reuse, R36 ;  /* 0x0000003a2a24722b */ /* 0x082fe40000000024 */
[C---:B--2---:R-:W-:Y:S02]  /*1610*/  DFMA R22, R24.reuse, R58, R22 ;  /* 0x0000003a1816722b */ /* 0x044fe40000000016 */
[-C--:B---3--:R-:W-:Y:S02]  /*1620*/  DFMA R20, R24, R56.reuse, R20 ;  /* 0x000000381814722b */ /* 0x088fe40000000014 */
[----:B------:R-:W-:Y:S02]  /*1630*/  DFMA R12, R44, R56, R12 ;  /* 0x000000382c0c722b */ /* 0x000fe4000000000c */
[-C--:B----4-:R-:W-:Y:S02]  /*1640*/  DFMA R18, R24, R32.reuse, R18 ;  /* 0x000000201812722b */ /* 0x090fe40000000012 */
[----:B------:R-:W-:-:S02]  /*1650*/  DFMA R52, R44, R32, R52 ;  /* 0x000000202c34722b */ /* 0x000fc40000000034 */
[----:B------:R-:W-:Y:S02]  /*1660*/  DFMA R50, R42, R32, R50 ;  /* 0x000000202a32722b */ /* 0x000fe40000000032 */
[----:B-----5:R-:W-:Y:S02]  /*1670*/  DFMA R28, R38, R58, R28 ;  /* 0x0000003a261c722b */ /* 0x020fe4000000001c */
[-C--:B------:R-:W-:Y:S01]  /*1680*/  DFMA R34, R42, R56.reuse, R34 ;  /* 0x000000382a22722b */ /* 0x080fe20000000022 */
[----:B------:R-:W-:Y:S01]  /*1690*/  LDS.64 R58, [R54+UR5+0x800] ;  /* 0x00080005363a7984 */ /* 0x000fe20008000a00 */
[C---:B------:R-:W-:Y:S02]  /*16a0*/  DFMA R26, R38.reuse, R56, R26 ;  /* 0x00000038261a722b */ /* 0x040fe4000000001a */
[----:B------:R-:W-:Y:S01]  /*16b0*/  DFMA R32, R38, R32, R48 ;  /* 0x000000202620722b */ /* 0x000fe20000000030 */
[----:B------:R-:W-:Y:S01]  /*16c0*/  LDS.64 R56, [R54+UR5+0x880] ;  /* 0x0008800536387984 */ /* 0x000fe20008000a00 */
[----:B------:R-:W-:-:S02]  /*16d0*/  DFMA R24, R24, R40, R46 ;  /* 0x000000281818722b */ /* 0x000fc4000000002e */
[-C--:B------:R-:W-:Y:S01]  /*16e0*/  DFMA R16, R44, R40.reuse, R16 ;  /* 0x000000282c10722b */ /* 0x080fe20000000010 */
[----:B------:R-:W0:Y:S01]  /*16f0*/  LDS.64 R46, [R4+0x800] ;  /* 0x00080000042e7984 */ /* 0x000e220000000a00 */
[-C--:B------:R-:W-:Y:S02]  /*1700*/  DFMA R10, R42, R40.reuse, R10 ;  /* 0x000000282a0a722b */ /* 0x080fe4000000000a */
[----:B------:R-:W-:Y:S01]  /*1710*/  DFMA R30, R38, R40, R30 ;  /* 0x00000028261e722b */ /* 0x000fe2000000001e */
[----:B------:R-:W1:Y:S04]  /*1720*/  LDS.64 R44, [R4+0x880] ;  /* 0x00088000042c7984 */ /* 0x000e680000000a00 */
[----:B------:R-:W2:Y:S04]  /*1730*/  LDS.64 R42, [R4+0x900] ;  /* 0x00090000042a7984 */ /* 0x000ea80000000a00 */
[----:B------:R-:W3:Y:S04]  /*1740*/  LDS.64 R38, [R4+0x980] ;  /* 0x0009800004267984 */ /* 0x000ee80000000a00 */
[----:B------:R-:W4:Y:S04]  /*1750*/  LDS.64 R48, [R54+UR5+0x900] ;  /* 0x0009000536307984 */ /* 0x000f280008000a00 */
        /* <DEDUP_REMOVED lines=8> */
[----:B------:R-:W-:Y:S01]  /*17e0*/  DFMA R26, R38, R56, R26 ;  /* 0x00000038261a722b */ /* 0x000fe2000000001a */
[----:B------:R-:W-:Y:S01]  /*17f0*/  LDS.64 R58, [R54+UR5+0xa00] ;  /* 0x000a0005363a7984 */ /* 0x000fe20008000a00 */
[-C--:B----4-:R-:W-:Y:S02]  /*1800*/  DFMA R18, R46, R48.reuse, R18 ;  /* 0x000000302e12722b */ /* 0x090fe40000000012 */
[-C--:B------:R-:W-:Y:S01]  /*1810*/  DFMA R52, R44, R48.reuse, R52 ;  /* 0x000000302c34722b */ /* 0x080fe20000000034 */
[----:B------:R-:W-:Y:S01]  /*1820*/  LDS.64 R56, [R54+UR5+0xa80] ;  /* 0x000a800536387984 */ /* 0x000fe20008000a00 */
[-C--:B------:R-:W-:Y:S02]  /*1830*/  DFMA R50, R42, R48.reuse, R50 ;  /* 0x000000302a32722b */ /* 0x080fe40000000032 */
        /* <DEDUP_REMOVED lines=16> */
[C---:B------:R-:W-:Y:S02]  /*1940*/  DFMA R20, R42.reuse, R56, R20 ;  /* 0x000000382a14722b */ /* 0x040fe40000000014 */
        /* <DEDUP_REMOVED lines=11> */
[----:B------:R-:W-:Y:S01]  /*1a00*/  LDS.64 R48, [R54+UR5+0xd00] ;  /* 0x000d000536307984 */ /* 0x000fe20008000a00 */
[----:B------:R-:W-:-:S03]  /*1a10*/  DFMA R30, R40, R38, R30 ;  /* 0x00000026281e722b */ /* 0x000fc6000000001e */
[----:B------:R-:W0:Y:S04]  /*1a20*/  LDS.64 R46, [R4+0xc00] ;  /* 0x000c0000042e7984 */ /* 0x000e280000000a00 */
[----:B------:R-:W1:Y:S04]  /*1a30*/  LDS.64 R40, [R4+0xc80] ;  /* 0x000c800004287984 */ /* 0x000e680000000a00 */
[----:B------:R-:W2:Y:S04]  /*1a40*/  LDS.64 R38, [R4+0xd00] ;  /* 0x000d000004267984 */ /* 0x000ea80000000a00 */
[----:B------:R3:W4:Y:S04]  /*1a50*/  LDS.64 R24, [R4+0xd80] ;  /* 0x000d800004187984 */ /* 0x0007280000000a00 */
[----:B------:R-:W5:Y:S01]  /*1a60*/  LDS.64 R32, [R54+UR5+0xd80] ;  /* 0x000d800536207984 */ /* 0x000f620008000a00 */
[----:B------:R-:W-:Y:S01]  /*1a70*/  UIADD3 UR5, UPT, UPT, UR5, 0x1000, URZ ;  /* 0x0000100005057890 */ /* 0x000fe2000fffe0ff */
[----:B---3--:R-:W-:-:S03]  /*1a80*/  IADD3 R4, PT, PT, R4, 0x1000, RZ ;  /* 0x0000100004047810 */ /* 0x008fc60007ffe0ff */
[----:B------:R-:W-:Y:S01]  /*1a90*/  UISETP.NE.AND UP0, UPT, UR5, 0x2200, UPT ;  /* 0x000022000500788c */ /* 0x000fe2000bf05270 */
[C---:B0-----:R-:W-:Y:S02]  /*1aa0*/  DFMA R22, R46.reuse, R58, R22 ;  /* 0x0000003a2e16722b */ /* 0x041fe40000000016 */
[C---:B------:R-:W-:Y:S02]  /*1ab0*/  DFMA R20, R46.reuse, R56, R20 ;  /* 0x000000382e14722b */ /* 0x040fe40000000014 */
[-C--:B------:R-:W-:Y:S02]  /*1ac0*/  DFMA R18, R46, R48.reuse, R18 ;  /* 0x000000302e12722b */ /* 0x080fe40000000012 */
[-C--:B-1----:R-:W-:Y:S02]  /*1ad0*/  DFMA R52, R40, R48.reuse, R52 ;  /* 0x000000302834722b */ /* 0x082fe40000000034 */
[----:B--2---:R-:W-:Y:S02]  /*1ae0*/  DFMA R50, R38, R48, R50 ;  /* 0x000000302632722b */ /* 0x004fe40000000032 */
[----:B------:R-:W-:-:S02]  /*1af0*/  DFMA R14, R40, R58, R14 ;  /* 0x0000003a280e722b */ /* 0x000fc4000000000e */
[-C--:B------:R-:W-:Y:S02]  /*1b00*/  DFMA R36, R38, R58.reuse, R36 ;  /* 0x0000003a2624722b */ /* 0x080fe40000000024 */
[----:B----4-:R-:W-:Y:S02]  /*1b10*/  DFMA R28, R24, R58, R28 ;  /* 0x0000003a181c722b */ /* 0x010fe4000000001c */
[-C--:B------:R-:W-:Y:S02]  /*1b20*/  DFMA R12, R40, R56.reuse, R12 ;  /* 0x00000038280c722b */ /* 0x080fe4000000000c */
[-C--:B------:R-:W-:Y:S02]  /*1b30*/  DFMA R34, R38, R56.reuse, R34 ;  /* 0x000000382622722b */ /* 0x080fe40000000022 */
[C---:B------:R-:W-:Y:S02]  /*1b40*/  DFMA R26, R24.reuse, R56, R26 ;  /* 0x00000038181a722b */ /* 0x040fe4000000001a */
[----:B------:R-:W-:-:S02]  /*1b50*/  DFMA R48, R24, R48, R44 ;  /* 0x000000301830722b */ /* 0x000fc4000000002c */
[-C--:B-----5:R-:W-:Y:S02]  /*1b60*/  DFMA R46, R46, R32.reuse, R42 ;  /* 0x000000202e2e722b */ /* 0x0a0fe4000000002a */
[-C--:B------:R-:W-:Y:S02]  /*1b70*/  DFMA R16, R40, R32.reuse, R16 ;  /* 0x000000202810722b */ /* 0x080fe40000000010 */
[-C--:B------:R-:W-:Y:S02]  /*1b80*/  DFMA R10, R38, R32.reuse, R10 ;  /* 0x00000020260a722b */ /* 0x080fe4000000000a */
[----:B------:R-:W-:Y:S01]  /*1b90*/  DFMA R30, R24, R32, R30 ;  /* 0x00000020181e722b */ /* 0x000fe2000000001e */
[----:B------:R-:W-:Y:S10]  /*1ba0*/  BRA.U UP0, `(.L_x_48) ;  /* 0xfffffff100f07547 */ /* 0x000ff4000b83ffff */
[----:B------:R-:W-:Y:S06]  /*1bb0*/  BAR.SYNC.DEFER_BLOCKING 0x0 ;  /* 0x0000000000007b1d */ /* 0x000fec0000010000 */
[----:B------:R-:W-:Y:S05]  /*1bc0*/  BRA.U !UP1, `(.L_x_49) ;  /* 0xfffffff109207547 */ /* 0x000fea000b83ffff */
.L_x_47:
[----:B------:R-:W0:Y:S01]  /*1bd0*/  LDC.64 R40, c[0x0][0x380] ;  /* 0x0000e000ff287b82 */ /* 0x000e220000000a00 */
        /* <DEDUP_REMOVED lines=37> */
.L_x_50:
        /* <DEDUP_REMOVED lines=13> */
.L_x_54:


//--------------------- .nv.shared._Z11kernel__4_1PdS_S_iiiiiiiiiiiiiiiiii --------------------------
	.section	.nv.shared._Z11kernel__4_1PdS_S_iiiiiiiiiiiiiiiiii,"aw",@nobits
	.sectionflags	@""
	.align	8
.nv.shared._Z11kernel__4_1PdS_S_iiiiiiiiiiiiiiiiii:
	.zero		17408


//--------------------- .nv.shared.reserved.0     --------------------------
	.section	.nv.shared.reserved.0,"aw",@nobits
	.weak		__nv_reservedSMEM_offset_0_alias
	.size		__nv_reservedSMEM_offset_0_alias, 0, 64
	.other		__nv_reservedSMEM_offset_0_alias,@"STO_CUDA_RESERVED_SHARED STV_DEFAULT"
__nv_reservedSMEM_offset_0_alias:
	.zero		0
	.zero		64


//--------------------- .nv.shared._Z11kernel__3_1PdS_S_iiiiiiiiiiiiiiiiii --------------------------
	.section	.nv.shared._Z11kernel__3_1PdS_S_iiiiiiiiiiiiiiiiii,"aw",@nobits
	.sectionflags	@""
	.align	8
.nv.shared._Z11kernel__3_1PdS_S_iiiiiiiiiiiiiiiiii:
	.zero		17408


//--------------------- .nv.shared._Z11kernel__2_1PdS_S_iiiiiiiiiiiiiiiiii --------------------------
	.section	.nv.shared._Z11kernel__2_1PdS_S_iiiiiiiiiiiiiiiiii,"aw",@nobits
	.sectionflags	@""
	.align	8
.nv.shared._Z11kernel__2_1PdS_S_iiiiiiiiiiiiiiiiii:
	.zero		17408


//--------------------- .nv.shared._Z11kernel__1_1PdS_S_iiiiiiiiiiiiiiiiii --------------------------
	.section	.nv.shared._Z11kernel__1_1PdS_S_iiiiiiiiiiiiiiiiii,"aw",@nobits
	.sectionflags	@""
	.align	8
.nv.shared._Z11kernel__1_1PdS_S_iiiiiiiiiiiiiiiiii:
	.zero		17408


//--------------------- .nv.constant0._Z11kernel__4_1PdS_S_iiiiiiiiiiiiiiiiii --------------------------
	.section	.nv.constant0._Z11kernel__4_1PdS_S_iiiiiiiiiiiiiiiiii,"a",@progbits
	.sectionflags	@""
	.align	4
.nv.constant0._Z11kernel__4_1PdS_S_iiiiiiiiiiiiiiiiii:
	.zero		992


//--------------------- .nv.constant0._Z11kernel__3_1PdS_S_iiiiiiiiiiiiiiiiii --------------------------
	.section	.nv.constant0._Z11kernel__3_1PdS_S_iiiiiiiiiiiiiiiiii,"a",@progbits
	.sectionflags	@""
	.align	4
.nv.constant0._Z11kernel__3_1PdS_S_iiiiiiiiiiiiiiiiii:
	.zero		992


//--------------------- .nv.constant0._Z11kernel__2_1PdS_S_iiiiiiiiiiiiiiiiii --------------------------
	.section	.nv.constant0._Z11kernel__2_1PdS_S_iiiiiiiiiiiiiiiiii,"a",@progbits
	.sectionflags	@""
	.align	4
.nv.constant0._Z11kernel__2_1PdS_S_iiiiiiiiiiiiiiiiii:
	.zero		992


//--------------------- .nv.constant0._Z11kernel__1_1PdS_S_iiiiiiiiiiiiiiiiii --------------------------
	.section	.nv.constant0._Z11kernel__1_1PdS_S_iiiiiiiiiiiiiiiiii,"a",@progbits
	.sectionflags	@""
	.align	4
.nv.constant0._Z11kernel__1_1PdS_S_iiiiiiiiiiiiiiiiii:
	.zero		992


//--------------------- SYMBOLS --------------------------

	.type		.nv.reservedSmem.offset0,@object
	.size		.nv.reservedSmem.offset0,0x4
	.type		.nv.reservedSmem.cap,@object
	.size		.nv.reservedSmem.cap,0x4
